//
// Generated by NVIDIA NVVM Compiler
//
// Compiler Build ID: CL-36424714
// Cuda compilation tools, release 13.0, V13.0.88
// Based on NVVM 20.0.0
//

.version 9.0
.target sm_100
.address_size 64

	// .globl	_Z21clear_isotopes_kernelPKiS0_iPi
.extern .shared .align 16 .b8 s_counts[];

.visible .entry _Z21clear_isotopes_kernelPKiS0_iPi(
	.param .u64 .ptr .align 1 _Z21clear_isotopes_kernelPKiS0_iPi_param_0,
	.param .u64 .ptr .align 1 _Z21clear_isotopes_kernelPKiS0_iPi_param_1,
	.param .u32 _Z21clear_isotopes_kernelPKiS0_iPi_param_2,
	.param .u64 .ptr .align 1 _Z21clear_isotopes_kernelPKiS0_iPi_param_3
)
{
	.reg .pred 	%p<4>;
	.reg .b32 	%r<12>;
	.reg .b64 	%rd<12>;

	ld.param.u64 	%rd2, [_Z21clear_isotopes_kernelPKiS0_iPi_param_0];
	ld.param.u64 	%rd3, [_Z21clear_isotopes_kernelPKiS0_iPi_param_1];
	ld.param.u32 	%r8, [_Z21clear_isotopes_kernelPKiS0_iPi_param_2];
	ld.param.u64 	%rd4, [_Z21clear_isotopes_kernelPKiS0_iPi_param_3];
	mov.u32 	%r1, %ctaid.x;
	setp.ge.s32 	%p1, %r1, %r8;
	@%p1 bra 	$L__BB0_4;
	cvta.to.global.u64 	%rd5, %rd2;
	cvta.to.global.u64 	%rd6, %rd3;
	mul.wide.u32 	%rd7, %r1, 4;
	add.s64 	%rd8, %rd5, %rd7;
	ld.global.nc.u32 	%r2, [%rd8];
	add.s64 	%rd9, %rd6, %rd7;
	ld.global.nc.u32 	%r3, [%rd9];
	mov.u32 	%r11, %tid.x;
	setp.ge.s32 	%p2, %r11, %r3;
	@%p2 bra 	$L__BB0_4;
	mov.u32 	%r5, %ntid.x;
	cvta.to.global.u64 	%rd1, %rd4;
$L__BB0_3:
	add.s32 	%r9, %r11, %r2;
	mul.wide.s32 	%rd10, %r9, 4;
	add.s64 	%rd11, %rd1, %rd10;
	mov.b32 	%r10, 0;
	st.global.u32 	[%rd11], %r10;
	add.s32 	%r11, %r11, %r5;
	setp.lt.s32 	%p3, %r11, %r3;
	@%p3 bra 	$L__BB0_3;
$L__BB0_4:
	ret;

}
	// .globl	_Z19clear_stereo_kernelPKiS0_iPj
.visible .entry _Z19clear_stereo_kernelPKiS0_iPj(
	.param .u64 .ptr .align 1 _Z19clear_stereo_kernelPKiS0_iPj_param_0,
	.param .u64 .ptr .align 1 _Z19clear_stereo_kernelPKiS0_iPj_param_1,
	.param .u32 _Z19clear_stereo_kernelPKiS0_iPj_param_2,
	.param .u64 .ptr .align 1 _Z19clear_stereo_kernelPKiS0_iPj_param_3
)
{
	.reg .pred 	%p<4>;
	.reg .b32 	%r<13>;
	.reg .b64 	%rd<12>;

	ld.param.u64 	%rd2, [_Z19clear_stereo_kernelPKiS0_iPj_param_0];
	ld.param.u64 	%rd3, [_Z19clear_stereo_kernelPKiS0_iPj_param_1];
	ld.param.u32 	%r8, [_Z19clear_stereo_kernelPKiS0_iPj_param_2];
	ld.param.u64 	%rd4, [_Z19clear_stereo_kernelPKiS0_iPj_param_3];
	mov.u32 	%r1, %ctaid.x;
	setp.ge.s32 	%p1, %r1, %r8;
	@%p1 bra 	$L__BB1_4;
	cvta.to.global.u64 	%rd5, %rd2;
	cvta.to.global.u64 	%rd6, %rd3;
	mul.wide.u32 	%rd7, %r1, 4;
	add.s64 	%rd8, %rd5, %rd7;
	ld.global.nc.u32 	%r2, [%rd8];
	add.s64 	%rd9, %rd6, %rd7;
	ld.global.nc.u32 	%r3, [%rd9];
	mov.u32 	%r12, %tid.x;
	setp.ge.s32 	%p2, %r12, %r3;
	@%p2 bra 	$L__BB1_4;
	mov.u32 	%r5, %ntid.x;
	cvta.to.global.u64 	%rd1, %rd4;
$L__BB1_3:
	add.s32 	%r9, %r12, %r2;
	mul.wide.s32 	%rd10, %r9, 4;
	add.s64 	%rd11, %rd1, %rd10;
	ld.global.u32 	%r10, [%rd11];
	and.b32  	%r11, %r10, -16;
	st.global.u32 	[%rd11], %r11;
	add.s32 	%r12, %r12, %r5;
	setp.lt.s32 	%p3, %r12, %r3;
	@%p3 bra 	$L__BB1_3;
$L__BB1_4:
	ret;

}
	// .globl	_Z23largest_fragment_kernelPKiS0_S0_iiPi
.visible .entry _Z23largest_fragment_kernelPKiS0_S0_iiPi(
	.param .u64 .ptr .align 1 _Z23largest_fragment_kernelPKiS0_S0_iiPi_param_0,
	.param .u64 .ptr .align 1 _Z23largest_fragment_kernelPKiS0_S0_iiPi_param_1,
	.param .u64 .ptr .align 1 _Z23largest_fragment_kernelPKiS0_S0_iiPi_param_2,
	.param .u32 _Z23largest_fragment_kernelPKiS0_S0_iiPi_param_3,
	.param .u32 _Z23largest_fragment_kernelPKiS0_S0_iiPi_param_4,
	.param .u64 .ptr .align 1 _Z23largest_fragment_kernelPKiS0_S0_iiPi_param_5
)
{
	.reg .pred 	%p<34>;
	.reg .b32 	%r<141>;
	.reg .b64 	%rd<16>;

	ld.param.u64 	%rd2, [_Z23largest_fragment_kernelPKiS0_S0_iiPi_param_0];
	ld.param.u64 	%rd3, [_Z23largest_fragment_kernelPKiS0_S0_iiPi_param_1];
	ld.param.u64 	%rd4, [_Z23largest_fragment_kernelPKiS0_S0_iiPi_param_2];
	ld.param.u32 	%r44, [_Z23largest_fragment_kernelPKiS0_S0_iiPi_param_3];
	ld.param.u32 	%r43, [_Z23largest_fragment_kernelPKiS0_S0_iiPi_param_4];
	ld.param.u64 	%rd5, [_Z23largest_fragment_kernelPKiS0_S0_iiPi_param_5];
	mov.u32 	%r1, %ctaid.x;
	setp.ge.s32 	%p1, %r1, %r44;
	@%p1 bra 	$L__BB2_23;
	mov.u32 	%r2, %tid.x;
	setp.ge.s32 	%p2, %r2, %r43;
	@%p2 bra 	$L__BB2_4;
	mov.u32 	%r3, %ntid.x;
	mov.u32 	%r46, s_counts;
	mov.u32 	%r122, %r2;
$L__BB2_3:
	shl.b32 	%r45, %r122, 2;
	add.s32 	%r47, %r46, %r45;
	mov.b32 	%r48, 0;
	st.shared.u32 	[%r47], %r48;
	add.s32 	%r122, %r122, %r3;
	setp.lt.s32 	%p3, %r122, %r43;
	@%p3 bra 	$L__BB2_3;
$L__BB2_4:
	bar.sync 	0;
	cvta.to.global.u64 	%rd6, %rd2;
	mul.wide.u32 	%rd7, %r1, 4;
	add.s64 	%rd8, %rd6, %rd7;
	ld.global.nc.u32 	%r6, [%rd8];
	cvta.to.global.u64 	%rd9, %rd3;
	add.s64 	%rd10, %rd9, %rd7;
	ld.global.nc.u32 	%r7, [%rd10];
	setp.ge.s32 	%p4, %r2, %r7;
	@%p4 bra 	$L__BB2_9;
	mov.u32 	%r8, %ntid.x;
	cvta.to.global.u64 	%rd1, %rd4;
	mov.u32 	%r123, %r2;
$L__BB2_6:
	add.s32 	%r49, %r123, %r6;
	mul.wide.s32 	%rd11, %r49, 4;
	add.s64 	%rd12, %rd1, %rd11;
	ld.global.nc.u32 	%r10, [%rd12];
	setp.lt.s32 	%p5, %r10, 0;
	setp.ge.s32 	%p6, %r10, %r43;
	or.pred  	%p7, %p5, %p6;
	@%p7 bra 	$L__BB2_8;
	shl.b32 	%r50, %r10, 2;
	mov.u32 	%r51, s_counts;
	add.s32 	%r52, %r51, %r50;
	atom.shared.add.u32 	%r53, [%r52], 1;
$L__BB2_8:
	add.s32 	%r123, %r123, %r8;
	setp.lt.s32 	%p8, %r123, %r7;
	@%p8 bra 	$L__BB2_6;
$L__BB2_9:
	bar.sync 	0;
	setp.ne.s32 	%p9, %r2, 0;
	@%p9 bra 	$L__BB2_23;
	setp.lt.s32 	%p10, %r43, 1;
	mov.b32 	%r140, 0;
	@%p10 bra 	$L__BB2_22;
	and.b32  	%r12, %r43, 7;
	setp.lt.u32 	%p11, %r43, 8;
	mov.b32 	%r130, -1;
	mov.b32 	%r133, 0;
	mov.u32 	%r140, %r133;
	@%p11 bra 	$L__BB2_14;
	mov.u32 	%r61, s_counts;
	add.s32 	%r124, %r61, 16;
	and.b32  	%r133, %r43, 2147483640;
	mov.b32 	%r130, -1;
	mov.b32 	%r125, 0;
	mov.u32 	%r140, %r125;
$L__BB2_13:
	.pragma "nounroll";
	ld.shared.v4.u32 	{%r62, %r63, %r64, %r65}, [%r124+-16];
	setp.gt.s32 	%p12, %r62, %r130;
	selp.b32 	%r66, %r125, %r140, %p12;
	max.s32 	%r67, %r62, %r130;
	setp.gt.s32 	%p13, %r63, %r67;
	add.s32 	%r68, %r125, 1;
	selp.b32 	%r69, %r68, %r66, %p13;
	max.s32 	%r70, %r63, %r67;
	setp.gt.s32 	%p14, %r64, %r70;
	add.s32 	%r71, %r125, 2;
	selp.b32 	%r72, %r71, %r69, %p14;
	max.s32 	%r73, %r64, %r70;
	setp.gt.s32 	%p15, %r65, %r73;
	add.s32 	%r74, %r125, 3;
	selp.b32 	%r75, %r74, %r72, %p15;
	max.s32 	%r76, %r65, %r73;
	ld.shared.v4.u32 	{%r77, %r78, %r79, %r80}, [%r124];
	setp.gt.s32 	%p16, %r77, %r76;
	add.s32 	%r81, %r125, 4;
	selp.b32 	%r82, %r81, %r75, %p16;
	max.s32 	%r83, %r77, %r76;
	setp.gt.s32 	%p17, %r78, %r83;
	add.s32 	%r84, %r125, 5;
	selp.b32 	%r85, %r84, %r82, %p17;
	max.s32 	%r86, %r78, %r83;
	setp.gt.s32 	%p18, %r79, %r86;
	add.s32 	%r87, %r125, 6;
	selp.b32 	%r88, %r87, %r85, %p18;
	max.s32 	%r89, %r79, %r86;
	setp.gt.s32 	%p19, %r80, %r89;
	add.s32 	%r90, %r125, 7;
	selp.b32 	%r140, %r90, %r88, %p19;
	max.s32 	%r130, %r80, %r89;
	add.s32 	%r124, %r124, 32;
	add.s32 	%r125, %r125, 8;
	setp.ne.s32 	%p20, %r125, %r133;
	@%p20 bra 	$L__BB2_13;
$L__BB2_14:
	setp.eq.s32 	%p21, %r12, 0;
	@%p21 bra 	$L__BB2_22;
	and.b32  	%r26, %r43, 3;
	setp.lt.u32 	%p22, %r12, 4;
	@%p22 bra 	$L__BB2_17;
	shl.b32 	%r92, %r133, 2;
	mov.u32 	%r93, s_counts;
	add.s32 	%r94, %r93, %r92;
	ld.shared.u32 	%r95, [%r94];
	setp.gt.s32 	%p23, %r95, %r130;
	selp.b32 	%r96, %r133, %r140, %p23;
	max.s32 	%r97, %r95, %r130;
	add.s32 	%r98, %r133, 1;
	ld.shared.u32 	%r99, [%r94+4];
	setp.gt.s32 	%p24, %r99, %r97;
	selp.b32 	%r100, %r98, %r96, %p24;
	max.s32 	%r101, %r99, %r97;
	add.s32 	%r102, %r133, 2;
	ld.shared.u32 	%r103, [%r94+8];
	setp.gt.s32 	%p25, %r103, %r101;
	selp.b32 	%r104, %r102, %r100, %p25;
	max.s32 	%r105, %r103, %r101;
	add.s32 	%r106, %r133, 3;
	ld.shared.u32 	%r107, [%r94+12];
	setp.gt.s32 	%p26, %r107, %r105;
	selp.b32 	%r140, %r106, %r104, %p26;
	max.s32 	%r130, %r107, %r105;
	add.s32 	%r133, %r133, 4;
$L__BB2_17:
	setp.eq.s32 	%p27, %r26, 0;
	@%p27 bra 	$L__BB2_22;
	setp.eq.s32 	%p28, %r26, 1;
	@%p28 bra 	$L__BB2_20;
	shl.b32 	%r109, %r133, 2;
	mov.u32 	%r110, s_counts;
	add.s32 	%r111, %r110, %r109;
	ld.shared.u32 	%r112, [%r111];
	setp.gt.s32 	%p29, %r112, %r130;
	selp.b32 	%r113, %r133, %r140, %p29;
	max.s32 	%r114, %r112, %r130;
	add.s32 	%r115, %r133, 1;
	ld.shared.u32 	%r116, [%r111+4];
	setp.gt.s32 	%p30, %r116, %r114;
	selp.b32 	%r140, %r115, %r113, %p30;
	max.s32 	%r130, %r116, %r114;
	add.s32 	%r133, %r133, 2;
$L__BB2_20:
	and.b32  	%r117, %r43, 1;
	setp.eq.b32 	%p31, %r117, 1;
	not.pred 	%p32, %p31;
	@%p32 bra 	$L__BB2_22;
	shl.b32 	%r118, %r133, 2;
	mov.u32 	%r119, s_counts;
	add.s32 	%r120, %r119, %r118;
	ld.shared.u32 	%r121, [%r120];
	setp.gt.s32 	%p33, %r121, %r130;
	selp.b32 	%r140, %r133, %r140, %p33;
$L__BB2_22:
	cvta.to.global.u64 	%rd13, %rd5;
	add.s64 	%rd15, %rd13, %rd7;
	st.global.u32 	[%rd15], %r140;
$L__BB2_23:
	ret;

}
	// .globl	_Z34apply_largest_fragment_mask_kernelPKiS0_S0_S0_iPh
.visible .entry _Z34apply_largest_fragment_mask_kernelPKiS0_S0_S0_iPh(
	.param .u64 .ptr .align 1 _Z34apply_largest_fragment_mask_kernelPKiS0_S0_S0_iPh_param_0,
	.param .u64 .ptr .align 1 _Z34apply_largest_fragment_mask_kernelPKiS0_S0_S0_iPh_param_1,
	.param .u64 .ptr .align 1 _Z34apply_largest_fragment_mask_kernelPKiS0_S0_S0_iPh_param_2,
	.param .u64 .ptr .align 1 _Z34apply_largest_fragment_mask_kernelPKiS0_S0_S0_iPh_param_3,
	.param .u32 _Z34apply_largest_fragment_mask_kernelPKiS0_S0_S0_iPh_param_4,
	.param .u64 .ptr .align 1 _Z34apply_largest_fragment_mask_kernelPKiS0_S0_S0_iPh_param_5
)
{
	.reg .pred 	%p<5>;
	.reg .b16 	%rs<2>;
	.reg .b32 	%r<13>;
	.reg .b64 	%rd<19>;

	ld.param.u64 	%rd3, [_Z34apply_largest_fragment_mask_kernelPKiS0_S0_S0_iPh_param_0];
	ld.param.u64 	%rd4, [_Z34apply_largest_fragment_mask_kernelPKiS0_S0_S0_iPh_param_1];
	ld.param.u64 	%rd5, [_Z34apply_largest_fragment_mask_kernelPKiS0_S0_S0_iPh_param_2];
	ld.param.u64 	%rd6, [_Z34apply_largest_fragment_mask_kernelPKiS0_S0_S0_iPh_param_3];
	ld.param.u32 	%r9, [_Z34apply_largest_fragment_mask_kernelPKiS0_S0_S0_iPh_param_4];
	ld.param.u64 	%rd7, [_Z34apply_largest_fragment_mask_kernelPKiS0_S0_S0_iPh_param_5];
	mov.u32 	%r1, %ctaid.x;
	setp.ge.s32 	%p1, %r1, %r9;
	@%p1 bra 	$L__BB3_4;
	cvta.to.global.u64 	%rd8, %rd3;
	cvta.to.global.u64 	%rd9, %rd4;
	cvta.to.global.u64 	%rd10, %rd6;
	mul.wide.u32 	%rd11, %r1, 4;
	add.s64 	%rd12, %rd8, %rd11;
	ld.global.nc.u32 	%r2, [%rd12];
	add.s64 	%rd13, %rd9, %rd11;
	ld.global.nc.u32 	%r3, [%rd13];
	add.s64 	%rd14, %rd10, %rd11;
	ld.global.nc.u32 	%r4, [%rd14];
	mov.u32 	%r12, %tid.x;
	setp.ge.s32 	%p2, %r12, %r3;
	@%p2 bra 	$L__BB3_4;
	mov.u32 	%r6, %ntid.x;
	cvta.to.global.u64 	%rd1, %rd5;
	cvta.to.global.u64 	%rd2, %rd7;
$L__BB3_3:
	add.s32 	%r10, %r12, %r2;
	cvt.s64.s32 	%rd15, %r10;
	mul.wide.s32 	%rd16, %r10, 4;
	add.s64 	%rd17, %rd1, %rd16;
	ld.global.nc.u32 	%r11, [%rd17];
	setp.eq.s32 	%p3, %r11, %r4;
	selp.u16 	%rs1, 1, 0, %p3;
	add.s64 	%rd18, %rd2, %rd15;
	st.global.u8 	[%rd18], %rs1;
	add.s32 	%r12, %r12, %r6;
	setp.lt.s32 	%p4, %r12, %r3;
	@%p4 bra 	$L__BB3_3;
$L__BB3_4:
	ret;

}
	// .globl	_Z22mark_explicit_h_kernelPKiS0_iPjPh
.visible .entry _Z22mark_explicit_h_kernelPKiS0_iPjPh(
	.param .u64 .ptr .align 1 _Z22mark_explicit_h_kernelPKiS0_iPjPh_param_0,
	.param .u64 .ptr .align 1 _Z22mark_explicit_h_kernelPKiS0_iPjPh_param_1,
	.param .u32 _Z22mark_explicit_h_kernelPKiS0_iPjPh_param_2,
	.param .u64 .ptr .align 1 _Z22mark_explicit_h_kernelPKiS0_iPjPh_param_3,
	.param .u64 .ptr .align 1 _Z22mark_explicit_h_kernelPKiS0_iPjPh_param_4
)
{
	.reg .pred 	%p<5>;
	.reg .b16 	%rs<2>;
	.reg .b32 	%r<13>;
	.reg .b64 	%rd<16>;

	ld.param.u64 	%rd3, [_Z22mark_explicit_h_kernelPKiS0_iPjPh_param_0];
	ld.param.u64 	%rd4, [_Z22mark_explicit_h_kernelPKiS0_iPjPh_param_1];
	ld.param.u32 	%r9, [_Z22mark_explicit_h_kernelPKiS0_iPjPh_param_2];
	ld.param.u64 	%rd5, [_Z22mark_explicit_h_kernelPKiS0_iPjPh_param_3];
	ld.param.u64 	%rd6, [_Z22mark_explicit_h_kernelPKiS0_iPjPh_param_4];
	mov.u32 	%r1, %ctaid.x;
	setp.ge.s32 	%p1, %r1, %r9;
	@%p1 bra 	$L__BB4_6;
	cvta.to.global.u64 	%rd7, %rd3;
	cvta.to.global.u64 	%rd8, %rd4;
	mul.wide.u32 	%rd9, %r1, 4;
	add.s64 	%rd10, %rd7, %rd9;
	ld.global.nc.u32 	%r2, [%rd10];
	add.s64 	%rd11, %rd8, %rd9;
	ld.global.nc.u32 	%r3, [%rd11];
	mov.u32 	%r12, %tid.x;
	setp.ge.s32 	%p2, %r12, %r3;
	@%p2 bra 	$L__BB4_6;
	mov.u32 	%r5, %ntid.x;
	cvta.to.global.u64 	%rd1, %rd5;
	cvta.to.global.u64 	%rd2, %rd6;
$L__BB4_3:
	add.s32 	%r7, %r12, %r2;
	mul.wide.s32 	%rd12, %r7, 4;
	add.s64 	%rd13, %rd1, %rd12;
	ld.global.u32 	%r10, [%rd13];
	and.b32  	%r11, %r10, 16;
	setp.eq.s32 	%p3, %r11, 0;
	@%p3 bra 	$L__BB4_5;
	cvt.s64.s32 	%rd14, %r7;
	add.s64 	%rd15, %rd2, %rd14;
	mov.b16 	%rs1, 0;
	st.global.u8 	[%rd15], %rs1;
$L__BB4_5:
	add.s32 	%r12, %r12, %r5;
	setp.lt.s32 	%p4, %r12, %r3;
	@%p4 bra 	$L__BB4_3;
$L__BB4_6:
	ret;

}


// ===== COMPILED SASS (sm_100) =====

	.target	sm_100

	.elftype	@"ET_EXEC"


//--------------------- .note.nv.tkinfo           --------------------------
	.section	.note.nv.tkinfo,"",@"SHT_NOTE"
	.sectionflags	@"SHF_NOTE_NV_TKINFO"
	.tkinfo
        /*0018*/ 	.word	0x00000002
        /*0030*/ 	.string	""
        /*0030*/ 	.string	"ptxas"
        /*0030*/ 	.string	"Cuda compilation tools, release 13.0, V13.0.88"
        /*0030*/ 	.string	"Build cuda_13.0.r13.0/compiler.36424714_0"
        /*0030*/ 	.string	"-arch sm_100 -m 64 "



//--------------------- .note.nv.cuinfo           --------------------------
	.section	.note.nv.cuinfo,"",@"SHT_NOTE"
	.sectionflags	@"SHF_NOTE_NV_CUINFO"
        /*0018*/ 	.short	0x0002
        /*001a*/ 	.short	0x0064
        /*001c*/ 	.short	0x0082
	.zero		2


//--------------------- .nv.info                  --------------------------
	.section	.nv.info,"",@"SHT_CUDA_INFO"
	.align	4


	//----- nvinfo : EIATTR_REGCOUNT
	.align		4
        /*0000*/ 	.byte	0x04, 0x2f
        /*0002*/ 	.short	(.L_1 - .L_0)
	.align		4
.L_0:
        /*0004*/ 	.word	index@(_Z21clear_isotopes_kernelPKiS0_iPi)
        /*0008*/ 	.word	0x0000000c


	//----- nvinfo : EIATTR_FRAME_SIZE
	.align		4
.L_1:
        /*000c*/ 	.byte	0x04, 0x11
        /*000e*/ 	.short	(.L_3 - .L_2)
	.align		4
.L_2:
        /*0010*/ 	.word	index@(_Z21clear_isotopes_kernelPKiS0_iPi)
        /*0014*/ 	.word	0x00000000


	//----- nvinfo : EIATTR_REGCOUNT
	.align		4
.L_3:
        /*0018*/ 	.byte	0x04, 0x2f
        /*001a*/ 	.short	(.L_5 - .L_4)
	.align		4
.L_4:
        /*001c*/ 	.word	index@(_Z19clear_stereo_kernelPKiS0_iPj)
        /*0020*/ 	.word	0x0000000c


	//----- nvinfo : EIATTR_FRAME_SIZE
	.align		4
.L_5:
        /*0024*/ 	.byte	0x04, 0x11
        /*0026*/ 	.short	(.L_7 - .L_6)
	.align		4
.L_6:
        /*0028*/ 	.word	index@(_Z19clear_stereo_kernelPKiS0_iPj)
        /*002c*/ 	.word	0x00000000


	//----- nvinfo : EIATTR_REGCOUNT
	.align		4
.L_7:
        /*0030*/ 	.byte	0x04, 0x2f
        /*0032*/ 	.short	(.L_9 - .L_8)
	.align		4
.L_8:
        /*0034*/ 	.word	index@(_Z23largest_fragment_kernelPKiS0_S0_iiPi)
        /*0038*/ 	.word	0x00000015


	//----- nvinfo : EIATTR_FRAME_SIZE
	.align		4
.L_9:
        /*003c*/ 	.byte	0x04, 0x11
        /*003e*/ 	.short	(.L_11 - .L_10)
	.align		4
.L_10:
        /*0040*/ 	.word	index@(_Z23largest_fragment_kernelPKiS0_S0_iiPi)
        /*0044*/ 	.word	0x00000000


	//----- nvinfo : EIATTR_REGCOUNT
	.align		4
.L_11:
        /*0048*/ 	.byte	0x04, 0x2f
        /*004a*/ 	.short	(.L_13 - .L_12)
	.align		4
.L_12:
        /*004c*/ 	.word	index@(_Z34apply_largest_fragment_mask_kernelPKiS0_S0_S0_iPh)
        /*0050*/ 	.word	0x0000000e


	//----- nvinfo : EIATTR_FRAME_SIZE
	.align		4
.L_13:
        /*0054*/ 	.byte	0x04, 0x11
        /*0056*/ 	.short	(.L_15 - .L_14)
	.align		4
.L_14:
        /*0058*/ 	.word	index@(_Z34apply_largest_fragment_mask_kernelPKiS0_S0_S0_iPh)
        /*005c*/ 	.word	0x00000000


	//----- nvinfo : EIATTR_REGCOUNT
	.align		4
.L_15:
        /*0060*/ 	.byte	0x04, 0x2f
        /*0062*/ 	.short	(.L_17 - .L_16)
	.align		4
.L_16:
        /*0064*/ 	.word	index@(_Z22mark_explicit_h_kernelPKiS0_iPjPh)
        /*0068*/ 	.word	0x0000000e


	//----- nvinfo : EIATTR_FRAME_SIZE
	.align		4
.L_17:
        /*006c*/ 	.byte	0x04, 0x11
        /*006e*/ 	.short	(.L_19 - .L_18)
	.align		4
.L_18:
        /*0070*/ 	.word	index@(_Z22mark_explicit_h_kernelPKiS0_iPjPh)
        /*0074*/ 	.word	0x00000000


	//----- nvinfo : EIATTR_MIN_STACK_SIZE
	.align		4
.L_19:
        /*0078*/ 	.byte	0x04, 0x12
        /*007a*/ 	.short	(.L_21 - .L_20)
	.align		4
.L_20:
        /*007c*/ 	.word	index@(_Z22mark_explicit_h_kernelPKiS0_iPjPh)
        /*0080*/ 	.word	0x00000000


	//----- nvinfo : EIATTR_MIN_STACK_SIZE
	.align		4
.L_21:
        /*0084*/ 	.byte	0x04, 0x12
        /*0086*/ 	.short	(.L_23 - .L_22)
	.align		4
.L_22:
        /*0088*/ 	.word	index@(_Z34apply_largest_fragment_mask_kernelPKiS0_S0_S0_iPh)
        /*008c*/ 	.word	0x00000000


	//----- nvinfo : EIATTR_MIN_STACK_SIZE
	.align		4
.L_23:
        /*0090*/ 	.byte	0x04, 0x12
        /*0092*/ 	.short	(.L_25 - .L_24)
	.align		4
.L_24:
        /*0094*/ 	.word	index@(_Z23largest_fragment_kernelPKiS0_S0_iiPi)
        /*0098*/ 	.word	0x00000000


	//----- nvinfo : EIATTR_MIN_STACK_SIZE
	.align		4
.L_25:
        /*009c*/ 	.byte	0x04, 0x12
        /*009e*/ 	.short	(.L_27 - .L_26)
	.align		4
.L_26:
        /*00a0*/ 	.word	index@(_Z19clear_stereo_kernelPKiS0_iPj)
        /*00a4*/ 	.word	0x00000000


	//----- nvinfo : EIATTR_MIN_STACK_SIZE
	.align		4
.L_27:
        /*00a8*/ 	.byte	0x04, 0x12
        /*00aa*/ 	.short	(.L_29 - .L_28)
	.align		4
.L_28:
        /*00ac*/ 	.word	index@(_Z21clear_isotopes_kernelPKiS0_iPi)
        /*00b0*/ 	.word	0x00000000
.L_29:


//--------------------- .nv.compat                --------------------------
	.section	.nv.compat,"",@"SHT_CUDA_COMPAT_INFO"
	.align	4
        /*0000*/ 	.byte	0x02, 0x09, 0x00, 0x00, 0x02, 0x02, 0x01, 0x00, 0x02, 0x05, 0x05, 0x00, 0x03, 0x07, 0x01, 0x01
        /*0010*/ 	.byte	0x02, 0x03, 0x00, 0x00, 0x02, 0x06, 0x01, 0x00, 0x04, 0x0b, 0x08, 0x00, 0x09, 0x00, 0x00, 0x00
        /*0020*/ 	.byte	0x00, 0x00, 0x00, 0x00


//--------------------- .nv.info._Z22mark_explicit_h_kernelPKiS0_iPjPh --------------------------
	.section	.nv.info._Z22mark_explicit_h_kernelPKiS0_iPjPh,"",@"SHT_CUDA_INFO"
	.sectionflags	@""
	.align	4


	//----- nvinfo : EIATTR_CUDA_API_VERSION
	.align		4
        /*0000*/ 	.byte	0x04, 0x37
        /*0002*/ 	.short	(.L_31 - .L_30)
.L_30:
        /*0004*/ 	.word	0x00000082


	//----- nvinfo : EIATTR_KPARAM_INFO
	.align		4
.L_31:
        /*0008*/ 	.byte	0x04, 0x17
        /*000a*/ 	.short	(.L_33 - .L_32)
.L_32:
        /*000c*/ 	.word	0x00000000
        /*0010*/ 	.short	0x0004
        /*0012*/ 	.short	0x0020
        /*0014*/ 	.byte	0x00, 0xf5, 0x21, 0x00


	//----- nvinfo : EIATTR_KPARAM_INFO
	.align		4
.L_33:
        /*0018*/ 	.byte	0x04, 0x17
        /*001a*/ 	.short	(.L_35 - .L_34)
.L_34:
        /*001c*/ 	.word	0x00000000
        /*0020*/ 	.short	0x0003
        /*0022*/ 	.short	0x0018
        /*0024*/ 	.byte	0x00, 0xf5, 0x21, 0x00


	//----- nvinfo : EIATTR_KPARAM_INFO
	.align		4
.L_35:
        /*0028*/ 	.byte	0x04, 0x17
        /*002a*/ 	.short	(.L_37 - .L_36)
.L_36:
        /*002c*/ 	.word	0x00000000
        /*0030*/ 	.short	0x0002
        /*0032*/ 	.short	0x0010
        /*0034*/ 	.byte	0x00, 0xf0, 0x11, 0x00


	//----- nvinfo : EIATTR_KPARAM_INFO
	.align		4
.L_37:
        /*0038*/ 	.byte	0x04, 0x17
        /*003a*/ 	.short	(.L_39 - .L_38)
.L_38:
        /*003c*/ 	.word	0x00000000
        /*0040*/ 	.short	0x0001
        /*0042*/ 	.short	0x0008
        /*0044*/ 	.byte	0x00, 0xf5, 0x21, 0x00


	//----- nvinfo : EIATTR_KPARAM_INFO
	.align		4
.L_39:
        /*0048*/ 	.byte	0x04, 0x17
        /*004a*/ 	.short	(.L_41 - .L_40)
.L_40:
        /*004c*/ 	.word	0x00000000
        /*0050*/ 	.short	0x0000
        /*0052*/ 	.short	0x0000
        /*0054*/ 	.byte	0x00, 0xf5, 0x21, 0x00


	//----- nvinfo : EIATTR_SPARSE_MMA_MASK
	.align		4
.L_41:
        /*0058*/ 	.byte	0x03, 0x50
        /*005a*/ 	.short	0x0000


	//----- nvinfo : EIATTR_MAXREG_COUNT
	.align		4
        /*005c*/ 	.byte	0x03, 0x1b
        /*005e*/ 	.short	0x00ff


	//----- nvinfo : EIATTR_MERCURY_ISA_VERSION
	.align		4
        /*0060*/ 	.byte	0x03, 0x5f
        /*0062*/ 	.short	0x0101


	//----- nvinfo : EIATTR_VRC_CTA_INIT_COUNT
	.align		4
        /*0064*/ 	.byte	0x02, 0x4a
	.zero		1
	.zero		1


	//----- nvinfo : EIATTR_EXIT_INSTR_OFFSETS
	.align		4
        /*0068*/ 	.byte	0x04, 0x1c
        /*006a*/ 	.short	(.L_43 - .L_42)


	//   ....[0]....
.L_42:
        /*006c*/ 	.word	0x00000040


	//   ....[1]....
        /*0070*/ 	.word	0x000000d0


	//   ....[2]....
        /*0074*/ 	.word	0x000001c0


	//----- nvinfo : EIATTR_CRS_STACK_SIZE
	.align		4
.L_43:
        /*0078*/ 	.byte	0x04, 0x1e
        /*007a*/ 	.short	(.L_45 - .L_44)
.L_44:
        /*007c*/ 	.word	0x00000000


	//----- nvinfo : EIATTR_CBANK_PARAM_SIZE
	.align		4
.L_45:
        /*0080*/ 	.byte	0x03, 0x19
        /*0082*/ 	.short	0x0028


	//----- nvinfo : EIATTR_PARAM_CBANK
	.align		4
        /*0084*/ 	.byte	0x04, 0x0a
        /*0086*/ 	.short	(.L_47 - .L_46)
	.align		4
.L_46:
        /*0088*/ 	.word	index@(.nv.constant0._Z22mark_explicit_h_kernelPKiS0_iPjPh)
        /*008c*/ 	.short	0x0380
        /*008e*/ 	.short	0x0028


	//----- nvinfo : EIATTR_SW_WAR
	.align		4
.L_47:
        /*0090*/ 	.byte	0x04, 0x36
        /*0092*/ 	.short	(.L_49 - .L_48)
.L_48:
        /*0094*/ 	.word	0x00000008
.L_49:


//--------------------- .nv.info._Z34apply_largest_fragment_mask_kernelPKiS0_S0_S0_iPh --------------------------
	.section	.nv.info._Z34apply_largest_fragment_mask_kernelPKiS0_S0_S0_iPh,"",@"SHT_CUDA_INFO"
	.sectionflags	@""
	.align	4


	//----- nvinfo : EIATTR_CUDA_API_VERSION
	.align		4
        /*0000*/ 	.byte	0x04, 0x37
        /*0002*/ 	.short	(.L_51 - .L_50)
.L_50:
        /*0004*/ 	.word	0x00000082


	//----- nvinfo : EIATTR_KPARAM_INFO
	.align		4
.L_51:
        /*0008*/ 	.byte	0x04, 0x17
        /*000a*/ 	.short	(.L_53 - .L_52)
.L_52:
        /*000c*/ 	.word	0x00000000
        /*0010*/ 	.short	0x0005
        /*0012*/ 	.short	0x0028
        /*0014*/ 	.byte	0x00, 0xf5, 0x21, 0x00


	//----- nvinfo : EIATTR_KPARAM_INFO
	.align		4
.L_53:
        /*0018*/ 	.byte	0x04, 0x17
        /*001a*/ 	.short	(.L_55 - .L_54)
.L_54:
        /*001c*/ 	.word	0x00000000
        /*0020*/ 	.short	0x0004
        /*0022*/ 	.short	0x0020
        /*0024*/ 	.byte	0x00, 0xf0, 0x11, 0x00


	//----- nvinfo : EIATTR_KPARAM_INFO
	.align		4
.L_55:
        /*0028*/ 	.byte	0x04, 0x17
        /*002a*/ 	.short	(.L_57 - .L_56)
.L_56:
        /*002c*/ 	.word	0x00000000
        /*0030*/ 	.short	0x0003
        /*0032*/ 	.short	0x0018
        /*0034*/ 	.byte	0x00, 0xf5, 0x21, 0x00


	//----- nvinfo : EIATTR_KPARAM_INFO
	.align		4
.L_57:
        /*0038*/ 	.byte	0x04, 0x17
        /*003a*/ 	.short	(.L_59 - .L_58)
.L_58:
        /*003c*/ 	.word	0x00000000
        /*0040*/ 	.short	0x0002
        /*0042*/ 	.short	0x0010
        /*0044*/ 	.byte	0x00, 0xf5, 0x21, 0x00


	//----- nvinfo : EIATTR_KPARAM_INFO
	.align		4
.L_59:
        /*0048*/ 	.byte	0x04, 0x17
        /*004a*/ 	.short	(.L_61 - .L_60)
.L_60:
        /*004c*/ 	.word	0x00000000
        /*0050*/ 	.short	0x0001
        /*0052*/ 	.short	0x0008
        /*0054*/ 	.byte	0x00, 0xf5, 0x21, 0x00


	//----- nvinfo : EIATTR_KPARAM_INFO
	.align		4
.L_61:
        /*0058*/ 	.byte	0x04, 0x17
        /*005a*/ 	.short	(.L_63 - .L_62)
.L_62:
        /*005c*/ 	.word	0x00000000
        /*0060*/ 	.short	0x0000
        /*0062*/ 	.short	0x0000
        /*0064*/ 	.byte	0x00, 0xf5, 0x21, 0x00


	//----- nvinfo : EIATTR_SPARSE_MMA_MASK
	.align		4
.L_63:
        /*0068*/ 	.byte	0x03, 0x50
        /*006a*/ 	.short	0x0000


	//----- nvinfo : EIATTR_MAXREG_COUNT
	.align		4
        /*006c*/ 	.byte	0x03, 0x1b
        /*006e*/ 	.short	0x00ff


	//----- nvinfo : EIATTR_MERCURY_ISA_VERSION
	.align		4
        /*0070*/ 	.byte	0x03, 0x5f
        /*0072*/ 	.short	0x0101


	//----- nvinfo : EIATTR_VRC_CTA_INIT_COUNT
	.align		4
        /*0074*/ 	.byte	0x02, 0x4a
	.zero		1
	.zero		1


	//----- nvinfo : EIATTR_EXIT_INSTR_OFFSETS
	.align		4
        /*0078*/ 	.byte	0x04, 0x1c
        /*007a*/ 	.short	(.L_65 - .L_64)


	//   ....[0]....
.L_64:
        /*007c*/ 	.word	0x00000040


	//   ....[1]....
        /*0080*/ 	.word	0x000000f0


	//   ....[2]....
        /*0084*/ 	.word	0x00000200


	//----- nvinfo : EIATTR_CRS_STACK_SIZE
	.align		4
.L_65:
        /*0088*/ 	.byte	0x04, 0x1e
        /*008a*/ 	.short	(.L_67 - .L_66)
.L_66:
        /*008c*/ 	.word	0x00000000


	//----- nvinfo : EIATTR_CBANK_PARAM_SIZE
	.align		4
.L_67:
        /*0090*/ 	.byte	0x03, 0x19
        /*0092*/ 	.short	0x0030


	//----- nvinfo : EIATTR_PARAM_CBANK
	.align		4
        /*0094*/ 	.byte	0x04, 0x0a
        /*0096*/ 	.short	(.L_69 - .L_68)
	.align		4
.L_68:
        /*0098*/ 	.word	index@(.nv.constant0._Z34apply_largest_fragment_mask_kernelPKiS0_S0_S0_iPh)
        /*009c*/ 	.short	0x0380
        /*009e*/ 	.short	0x0030


	//----- nvinfo : EIATTR_SW_WAR
	.align		4
.L_69:
        /*00a0*/ 	.byte	0x04, 0x36
        /*00a2*/ 	.short	(.L_71 - .L_70)
.L_70:
        /*00a4*/ 	.word	0x00000008
.L_71:


//--------------------- .nv.info._Z23largest_fragment_kernelPKiS0_S0_iiPi --------------------------
	.section	.nv.info._Z23largest_fragment_kernelPKiS0_S0_iiPi,"",@"SHT_CUDA_INFO"
	.sectionflags	@""
	.align	4


	//----- nvinfo : EIATTR_CUDA_API_VERSION
	.align		4
        /*0000*/ 	.byte	0x04, 0x37
        /*0002*/ 	.short	(.L_73 - .L_72)
.L_72:
        /*0004*/ 	.word	0x00000082


	//----- nvinfo : EIATTR_KPARAM_INFO
	.align		4
.L_73:
        /*0008*/ 	.byte	0x04, 0x17
        /*000a*/ 	.short	(.L_75 - .L_74)
.L_74:
        /*000c*/ 	.word	0x00000000
        /*0010*/ 	.short	0x0005
        /*0012*/ 	.short	0x0020
        /*0014*/ 	.byte	0x00, 0xf5, 0x21, 0x00


	//----- nvinfo : EIATTR_KPARAM_INFO
	.align		4
.L_75:
        /*0018*/ 	.byte	0x04, 0x17
        /*001a*/ 	.short	(.L_77 - .L_76)
.L_76:
        /*001c*/ 	.word	0x00000000
        /*0020*/ 	.short	0x0004
        /*0022*/ 	.short	0x001c
        /*0024*/ 	.byte	0x00, 0xf0, 0x11, 0x00


	//----- nvinfo : EIATTR_KPARAM_INFO
	.align		4
.L_77:
        /*0028*/ 	.byte	0x04, 0x17
        /*002a*/ 	.short	(.L_79 - .L_78)
.L_78:
        /*002c*/ 	.word	0x00000000
        /*0030*/ 	.short	0x0003
        /*0032*/ 	.short	0x0018
        /*0034*/ 	.byte	0x00, 0xf0, 0x11, 0x00


	//----- nvinfo : EIATTR_KPARAM_INFO
	.align		4
.L_79:
        /*0038*/ 	.byte	0x04, 0x17
        /*003a*/ 	.short	(.L_81 - .L_80)
.L_80:
        /*003c*/ 	.word	0x00000000
        /*0040*/ 	.short	0x0002
        /*0042*/ 	.short	0x0010
        /*0044*/ 	.byte	0x00, 0xf5, 0x21, 0x00


	//----- nvinfo : EIATTR_KPARAM_INFO
	.align		4
.L_81:
        /*0048*/ 	.byte	0x04, 0x17
        /*004a*/ 	.short	(.L_83 - .L_82)
.L_82:
        /*004c*/ 	.word	0x00000000
        /*0050*/ 	.short	0x0001
        /*0052*/ 	.short	0x0008
        /*0054*/ 	.byte	0x00, 0xf5, 0x21, 0x00


	//----- nvinfo : EIATTR_KPARAM_INFO
	.align		4
.L_83:
        /*0058*/ 	.byte	0x04, 0x17
        /*005a*/ 	.short	(.L_85 - .L_84)
.L_84:
        /*005c*/ 	.word	0x00000000
        /*0060*/ 	.short	0x0000
        /*0062*/ 	.short	0x0000
        /*0064*/ 	.byte	0x00, 0xf5, 0x21, 0x00


	//----- nvinfo : EIATTR_SPARSE_MMA_MASK
	.align		4
.L_85:
        /*0068*/ 	.byte	0x03, 0x50
        /*006a*/ 	.short	0x0000


	//----- nvinfo : EIATTR_MAXREG_COUNT
	.align		4
        /*006c*/ 	.byte	0x03, 0x1b
        /*006e*/ 	.short	0x00ff


	//----- nvinfo : EIATTR_NUM_BARRIERS
	.align		4
        /*0070*/ 	.byte	0x02, 0x4c
        /*0072*/ 	.byte	0x01
	.zero		1


	//----- nvinfo : EIATTR_MERCURY_ISA_VERSION
	.align		4
        /*0074*/ 	.byte	0x03, 0x5f
        /*0076*/ 	.short	0x0101


	//----- nvinfo : EIATTR_VRC_CTA_INIT_COUNT
	.align		4
        /*0078*/ 	.byte	0x02, 0x4a
	.zero		1
	.zero		1


	//----- nvinfo : EIATTR_EXIT_INSTR_OFFSETS
	.align		4
        /*007c*/ 	.byte	0x04, 0x1c
        /*007e*/ 	.short	(.L_87 - .L_86)


	//   ....[0]....
.L_86:
        /*0080*/ 	.word	0x00000040


	//   ....[1]....
        /*0084*/ 	.word	0x00000390


	//   ....[2]....
        /*0088*/ 	.word	0x00000a60


	//----- nvinfo : EIATTR_CRS_STACK_SIZE
	.align		4
.L_87:
        /*008c*/ 	.byte	0x04, 0x1e
        /*008e*/ 	.short	(.L_89 - .L_88)
.L_88:
        /*0090*/ 	.word	0x00000000


	//----- nvinfo : EIATTR_CBANK_PARAM_SIZE
	.align		4
.L_89:
        /*0094*/ 	.byte	0x03, 0x19
        /*0096*/ 	.short	0x0028


	//----- nvinfo : EIATTR_PARAM_CBANK
	.align		4
        /*0098*/ 	.byte	0x04, 0x0a
        /*009a*/ 	.short	(.L_91 - .L_90)
	.align		4
.L_90:
        /*009c*/ 	.word	index@(.nv.constant0._Z23largest_fragment_kernelPKiS0_S0_iiPi)
        /*00a0*/ 	.short	0x0380
        /*00a2*/ 	.short	0x0028


	//----- nvinfo : EIATTR_SW_WAR
	.align		4
.L_91:
        /*00a4*/ 	.byte	0x04, 0x36
        /*00a6*/ 	.short	(.L_93 - .L_92)
.L_92:
        /*00a8*/ 	.word	0x00000008
.L_93:


//--------------------- .nv.info._Z19clear_stereo_kernelPKiS0_iPj --------------------------
	.section	.nv.info._Z19clear_stereo_kernelPKiS0_iPj,"",@"SHT_CUDA_INFO"
	.sectionflags	@""
	.align	4


	//----- nvinfo : EIATTR_CUDA_API_VERSION
	.align		4
        /*0000*/ 	.byte	0x04, 0x37
        /*0002*/ 	.short	(.L_95 - .L_94)
.L_94:
        /*0004*/ 	.word	0x00000082


	//----- nvinfo : EIATTR_KPARAM_INFO
	.align		4
.L_95:
        /*0008*/ 	.byte	0x04, 0x17
        /*000a*/ 	.short	(.L_97 - .L_96)
.L_96:
        /*000c*/ 	.word	0x00000000
        /*0010*/ 	.short	0x0003
        /*0012*/ 	.short	0x0018
        /*0014*/ 	.byte	0x00, 0xf5, 0x21, 0x00


	//----- nvinfo : EIATTR_KPARAM_INFO
	.align		4
.L_97:
        /*0018*/ 	.byte	0x04, 0x17
        /*001a*/ 	.short	(.L_99 - .L_98)
.L_98:
        /*001c*/ 	.word	0x00000000
        /*0020*/ 	.short	0x0002
        /*0022*/ 	.short	0x0010
        /*0024*/ 	.byte	0x00, 0xf0, 0x11, 0x00


	//----- nvinfo : EIATTR_KPARAM_INFO
	.align		4
.L_99:
        /*0028*/ 	.byte	0x04, 0x17
        /*002a*/ 	.short	(.L_101 - .L_100)
.L_100:
        /*002c*/ 	.word	0x00000000
        /*0030*/ 	.short	0x0001
        /*0032*/ 	.short	0x0008
        /*0034*/ 	.byte	0x00, 0xf5, 0x21, 0x00


	//----- nvinfo : EIATTR_KPARAM_INFO
	.align		4
.L_101:
        /*0038*/ 	.byte	0x04, 0x17
        /*003a*/ 	.short	(.L_103 - .L_102)
.L_102:
        /*003c*/ 	.word	0x00000000
        /*0040*/ 	.short	0x0000
        /*0042*/ 	.short	0x0000
        /*0044*/ 	.byte	0x00, 0xf5, 0x21, 0x00


	//----- nvinfo : EIATTR_SPARSE_MMA_MASK
	.align		4
.L_103:
        /*0048*/ 	.byte	0x03, 0x50
        /*004a*/ 	.short	0x0000


	//----- nvinfo : EIATTR_MAXREG_COUNT
	.align		4
        /*004c*/ 	.byte	0x03, 0x1b
        /*004e*/ 	.short	0x00ff


	//----- nvinfo : EIATTR_MERCURY_ISA_VERSION
	.align		4
        /*0050*/ 	.byte	0x03, 0x5f
        /*0052*/ 	.short	0x0101


	//----- nvinfo : EIATTR_VRC_CTA_INIT_COUNT
	.align		4
        /*0054*/ 	.byte	0x02, 0x4a
	.zero		1
	.zero		1


	//----- nvinfo : EIATTR_EXIT_INSTR_OFFSETS
	.align		4
        /*0058*/ 	.byte	0x04, 0x1c
        /*005a*/ 	.short	(.L_105 - .L_104)


	//   ....[0]....
.L_104:
        /*005c*/ 	.word	0x00000040


	//   ....[1]....
        /*0060*/ 	.word	0x000000d0


	//   ....[2]....
        /*0064*/ 	.word	0x000001a0


	//----- nvinfo : EIATTR_CRS_STACK_SIZE
	.align		4
.L_105:
        /*0068*/ 	.byte	0x04, 0x1e
        /*006a*/ 	.short	(.L_107 - .L_106)
.L_106:
        /*006c*/ 	.word	0x00000000


	//----- nvinfo : EIATTR_CBANK_PARAM_SIZE
	.align		4
.L_107:
        /*0070*/ 	.byte	0x03, 0x19
        /*0072*/ 	.short	0x0020


	//----- nvinfo : EIATTR_PARAM_CBANK
	.align		4
        /*0074*/ 	.byte	0x04, 0x0a
        /*0076*/ 	.short	(.L_109 - .L_108)
	.align		4
.L_108:
        /*0078*/ 	.word	index@(.nv.constant0._Z19clear_stereo_kernelPKiS0_iPj)
        /*007c*/ 	.short	0x0380
        /*007e*/ 	.short	0x0020


	//----- nvinfo : EIATTR_SW_WAR
	.align		4
.L_109:
        /*0080*/ 	.byte	0x04, 0x36
        /*0082*/ 	.short	(.L_111 - .L_110)
.L_110:
        /*0084*/ 	.word	0x00000008
.L_111:


//--------------------- .nv.info._Z21clear_isotopes_kernelPKiS0_iPi --------------------------
	.section	.nv.info._Z21clear_isotopes_kernelPKiS0_iPi,"",@"SHT_CUDA_INFO"
	.sectionflags	@""
	.align	4


	//----- nvinfo : EIATTR_CUDA_API_VERSION
	.align		4
        /*0000*/ 	.byte	0x04, 0x37
        /*0002*/ 	.short	(.L_113 - .L_112)
.L_112:
        /*0004*/ 	.word	0x00000082


	//----- nvinfo : EIATTR_KPARAM_INFO
	.align		4
.L_113:
        /*0008*/ 	.byte	0x04, 0x17
        /*000a*/ 	.short	(.L_115 - .L_114)
.L_114:
        /*000c*/ 	.word	0x00000000
        /*0010*/ 	.short	0x0003
        /*0012*/ 	.short	0x0018
        /*0014*/ 	.byte	0x00, 0xf5, 0x21, 0x00


	//----- nvinfo : EIATTR_KPARAM_INFO
	.align		4
.L_115:
        /*0018*/ 	.byte	0x04, 0x17
        /*001a*/ 	.short	(.L_117 - .L_116)
.L_116:
        /*001c*/ 	.word	0x00000000
        /*0020*/ 	.short	0x0002
        /*0022*/ 	.short	0x0010
        /*0024*/ 	.byte	0x00, 0xf0, 0x11, 0x00


	//----- nvinfo : EIATTR_KPARAM_INFO
	.align		4
.L_117:
        /*0028*/ 	.byte	0x04, 0x17
        /*002a*/ 	.short	(.L_119 - .L_118)
.L_118:
        /*002c*/ 	.word	0x00000000
        /*0030*/ 	.short	0x0001
        /*0032*/ 	.short	0x0008
        /*0034*/ 	.byte	0x00, 0xf5, 0x21, 0x00


	//----- nvinfo : EIATTR_KPARAM_INFO
	.align		4
.L_119:
        /*0038*/ 	.byte	0x04, 0x17
        /*003a*/ 	.short	(.L_121 - .L_120)
.L_120:
        /*003c*/ 	.word	0x00000000
        /*0040*/ 	.short	0x0000
        /*0042*/ 	.short	0x0000
        /*0044*/ 	.byte	0x00, 0xf5, 0x21, 0x00


	//----- nvinfo : EIATTR_SPARSE_MMA_MASK
	.align		4
.L_121:
        /*0048*/ 	.byte	0x03, 0x50
        /*004a*/ 	.short	0x0000


	//----- nvinfo : EIATTR_MAXREG_COUNT
	.align		4
        /*004c*/ 	.byte	0x03, 0x1b
        /*004e*/ 	.short	0x00ff


	//----- nvinfo : EIATTR_MERCURY_ISA_VERSION
	.align		4
        /*0050*/ 	.byte	0x03, 0x5f
        /*0052*/ 	.short	0x0101


	//----- nvinfo : EIATTR_VRC_CTA_INIT_COUNT
	.align		4
        /*0054*/ 	.byte	0x02, 0x4a
	.zero		1
	.zero		1


	//----- nvinfo : EIATTR_EXIT_INSTR_OFFSETS
	.align		4
        /*0058*/ 	.byte	0x04, 0x1c
        /*005a*/ 	.short	(.L_123 - .L_122)


	//   ....[0]....
.L_122:
        /*005c*/ 	.word	0x00000040


	//   ....[1]....
        /*0060*/ 	.word	0x000000d0


	//   ....[2]....
        /*0064*/ 	.word	0x00000180


	//----- nvinfo : EIATTR_CRS_STACK_SIZE
	.align		4
.L_123:
        /*0068*/ 	.byte	0x04, 0x1e
        /*006a*/ 	.short	(.L_125 - .L_124)
.L_124:
        /*006c*/ 	.word	0x00000000


	//----- nvinfo : EIATTR_CBANK_PARAM_SIZE
	.align		4
.L_125:
        /*0070*/ 	.byte	0x03, 0x19
        /*0072*/ 	.short	0x0020


	//----- nvinfo : EIATTR_PARAM_CBANK
	.align		4
        /*0074*/ 	.byte	0x04, 0x0a
        /*0076*/ 	.short	(.L_127 - .L_126)
	.align		4
.L_126:
        /*0078*/ 	.word	index@(.nv.constant0._Z21clear_isotopes_kernelPKiS0_iPi)
        /*007c*/ 	.short	0x0380
        /*007e*/ 	.short	0x0020


	//----- nvinfo : EIATTR_SW_WAR
	.align		4
.L_127:
        /*0080*/ 	.byte	0x04, 0x36
        /*0082*/ 	.short	(.L_129 - .L_128)
.L_128:
        /*0084*/ 	.word	0x00000008
.L_129:


//--------------------- .nv.callgraph             --------------------------
	.section	.nv.callgraph,"",@"SHT_CUDA_CALLGRAPH"
	.align	4
	.sectionentsize	8
	.align		4
        /*0000*/ 	.word	0x00000000
	.align		4
        /*0004*/ 	.word	0xffffffff
	.align		4
        /*0008*/ 	.word	0x00000000
	.align		4
        /*000c*/ 	.word	0xfffffffe
	.align		4
        /*0010*/ 	.word	0x00000000
	.align		4
        /*0014*/ 	.word	0xfffffffd
	.align		4
        /*0018*/ 	.word	0x00000000
	.align		4
        /*001c*/ 	.word	0xfffffffc


//--------------------- .text._Z22mark_explicit_h_kernelPKiS0_iPjPh --------------------------
	.section	.text._Z22mark_explicit_h_kernelPKiS0_iPjPh,"ax",@progbits
	.align	128
        .global         _Z22mark_explicit_h_kernelPKiS0_iPjPh
        .type           _Z22mark_explicit_h_kernelPKiS0_iPjPh,@function
        .size           _Z22mark_explicit_h_kernelPKiS0_iPjPh,(.L_x_26 - _Z22mark_explicit_h_kernelPKiS0_iPjPh)
        .other          _Z22mark_explicit_h_kernelPKiS0_iPjPh,@"STO_CUDA_ENTRY STV_DEFAULT"
_Z22mark_explicit_h_kernelPKiS0_iPjPh:
.text._Z22mark_explicit_h_kernelPKiS0_iPjPh:
[----:B------:R-:W-:Y:S01]  /*0000*/  LDC R1, c[0x0][0x37c] ;  /* 0x0000df00ff017b82 */ /* 0x000fe20000000800 */
[----:B------:R-:W0:Y:S01]  /*0010*/  S2R R7, SR_CTAID.X ;  /* 0x0000000000077919 */ /* 0x000e220000002500 */
[----:B------:R-:W0:Y:S02]  /*0020*/  LDCU UR4, c[0x0][0x390] ;  /* 0x00007200ff0477ac */ /* 0x000e240008000800 */
[----:B0-----:R-:W-:-:S13]  /*0030*/  ISETP.GE.AND P0, PT, R7, UR4, PT ;  /* 0x0000000407007c0c */ /* 0x001fda000bf06270 */
[----:B------:R-:W-:Y:S05]  /*0040*/  @P0 EXIT ;  /* 0x000000000000094d */ /* 0x000fea0003800000 */
[----:B------:R-:W0:Y:S01]  /*0050*/  LDC.64 R4, c[0x0][0x388] ;  /* 0x0000e200ff047b82 */ /* 0x000e220000000a00 */
[----:B------:R-:W1:Y:S01]  /*0060*/  LDCU.64 UR4, c[0x0][0x358] ;  /* 0x00006b00ff0477ac */ /* 0x000e620008000a00 */
[----:B------:R-:W2:Y:S06]  /*0070*/  S2R R9, SR_TID.X ;  /* 0x0000000000097919 */ /* 0x000eac0000002100 */
[----:B------:R-:W3:Y:S01]  /*0080*/  LDC.64 R2, c[0x0][0x380] ;  /* 0x0000e000ff027b82 */ /* 0x000ee20000000a00 */
[----:B0-----:R-:W-:-:S05]  /*0090*/  IMAD.WIDE.U32 R4, R7, 0x4, R4 ;  /* 0x0000000407047825 */ /* 0x001fca00078e0004 */
[----:B-1----:R-:W2:Y:S01]  /*00a0*/  LDG.E.CONSTANT R8, desc[UR4][R4.64] ;  /* 0x0000000404087981 */ /* 0x002ea2000c1e9900 */
[----:B---3--:R-:W-:Y:S01]  /*00b0*/  IMAD.WIDE.U32 R2, R7, 0x4, R2 ;  /* 0x0000000407027825 */ /* 0x008fe200078e0002 */
[----:B--2---:R-:W-:-:S13]  /*00c0*/  ISETP.GE.AND P0, PT, R9, R8, PT ;  /* 0x000000080900720c */ /* 0x004fda0003f06270 */
[----:B------:R-:W-:Y:S05]  /*00d0*/  @P0 EXIT ;  /* 0x000000000000094d */ /* 0x000fea0003800000 */
[----:B------:R0:W5:Y:S01]  /*00e0*/  LDG.E.CONSTANT R0, desc[UR4][R2.64] ;  /* 0x0000000402007981 */ /* 0x000162000c1e9900 */
[----:B------:R-:W1:Y:S01]  /*00f0*/  LDC.64 R6, c[0x0][0x398] ;  /* 0x0000e600ff067b82 */ /* 0x000e620000000a00 */
[----:B------:R-:W2:Y:S02]  /*0100*/  LDCU UR6, c[0x0][0x360] ;  /* 0x00006c00ff0677ac */ /* 0x000ea40008000800 */
.L_x_0:
[----:B-----5:R-:W-:-:S04]  /*0110*/  IMAD.IADD R11, R0, 0x1, R9 ;  /* 0x00000001000b7824 */ /* 0x020fc800078e0209 */
[----:B01----:R-:W-:-:S06]  /*0120*/  IMAD.WIDE R2, R11, 0x4, R6 ;  /* 0x000000040b027825 */ /* 0x003fcc00078e0206 */
[----:B------:R-:W3:Y:S01]  /*0130*/  LDG.E R2, desc[UR4][R2.64] ;  /* 0x0000000402027981 */ /* 0x000ee2000c1e1900 */
[----:B--2---:R-:W-:Y:S01]  /*0140*/  VIADD R9, R9, UR6 ;  /* 0x0000000609097c36 */ /* 0x004fe20008000000 */
[----:B---3--:R-:W-:-:S13]  /*0150*/  LOP3.LUT P0, RZ, R2, 0x10, RZ, 0xc0, !PT ;  /* 0x0000001002ff7812 */ /* 0x008fda000780c0ff */
[----:B------:R-:W0:Y:S02]  /*0160*/  @P0 LDC.64 R4, c[0x0][0x3a0] ;  /* 0x0000e800ff040b82 */ /* 0x000e240000000a00 */
[----:B0-----:R-:W-:-:S04]  /*0170*/  @P0 IADD3 R4, P1, PT, R11, R4, RZ ;  /* 0x000000040b040210 */ /* 0x001fc80007f3e0ff */
[----:B------:R-:W-:-:S05]  /*0180*/  @P0 LEA.HI.X.SX32 R5, R11, R5, 0x1, P1 ;  /* 0x000000050b050211 */ /* 0x000fca00008f0eff */
[----:B------:R3:W-:Y:S01]  /*0190*/  @P0 STG.E.U8 desc[UR4][R4.64], RZ ;  /* 0x000000ff04000986 */ /* 0x0007e2000c101104 */
[----:B------:R-:W-:-:S13]  /*01a0*/  ISETP.GE.AND P0, PT, R9, R8, PT ;  /* 0x000000080900720c */ /* 0x000fda0003f06270 */
[----:B---3--:R-:W-:Y:S05]  /*01b0*/  @!P0 BRA `(.L_x_0) ;  /* 0xfffffffc00d48947 */ /* 0x008fea000383ffff */
[----:B------:R-:W-:Y:S05]  /*01c0*/  EXIT ;  /* 0x000000000000794d */ /* 0x000fea0003800000 */
.L_x_1:
[----:B------:R-:W-:-:S00]  /*01d0*/  BRA `(.L_x_1) ;  /* 0xfffffffc00fc7947 */ /* 0x000fc0000383ffff */
[----:B------:R-:W-:-:S00]  /*01e0*/  NOP ;  /* 0x0000000000007918 */ /* 0x000fc00000000000 */
        /* <DEDUP_REMOVED lines=9> */
.L_x_26:


//--------------------- .text._Z34apply_largest_fragment_mask_kernelPKiS0_S0_S0_iPh --------------------------
	.section	.text._Z34apply_largest_fragment_mask_kernelPKiS0_S0_S0_iPh,"ax",@progbits
	.align	128
        .global         _Z34apply_largest_fragment_mask_kernelPKiS0_S0_S0_iPh
        .type           _Z34apply_largest_fragment_mask_kernelPKiS0_S0_S0_iPh,@function
        .size           _Z34apply_largest_fragment_mask_kernelPKiS0_S0_S0_iPh,(.L_x_27 - _Z34apply_largest_fragment_mask_kernelPKiS0_S0_S0_iPh)
        .other          _Z34apply_largest_fragment_mask_kernelPKiS0_S0_S0_iPh,@"STO_CUDA_ENTRY STV_DEFAULT"
_Z34apply_largest_fragment_mask_kernelPKiS0_S0_S0_iPh:
.text._Z34apply_largest_fragment_mask_kernelPKiS0_S0_S0_iPh:
        /* <DEDUP_REMOVED lines=8> */
[----:B------:R-:W3:Y:S08]  /*0080*/  LDC.64 R2, c[0x0][0x380] ;  /* 0x0000e000ff027b82 */ /* 0x000ef00000000a00 */
[----:B------:R-:W4:Y:S01]  /*0090*/  LDC.64 R6, c[0x0][0x398] ;  /* 0x0000e600ff067b82 */ /* 0x000f220000000a00 */
[----:B0-----:R-:W-:-:S05]  /*00a0*/  IMAD.WIDE.U32 R4, R9, 0x4, R4 ;  /* 0x0000000409047825 */ /* 0x001fca00078e0004 */
[----:B-1----:R-:W2:Y:S01]  /*00b0*/  LDG.E.CONSTANT R10, desc[UR4][R4.64] ;  /* 0x00000004040a7981 */ /* 0x002ea2000c1e9900 */
[----:B---3--:R-:W-:-:S04]  /*00c0*/  IMAD.WIDE.U32 R2, R9, 0x4, R2 ;  /* 0x0000000409027825 */ /* 0x008fc800078e0002 */
[----:B----4-:R-:W-:Y:S01]  /*00d0*/  IMAD.WIDE.U32 R6, R9, 0x4, R6 ;  /* 0x0000000409067825 */ /* 0x010fe200078e0006 */
[----:B--2---:R-:W-:-:S13]  /*00e0*/  ISETP.GE.AND P0, PT, R11, R10, PT ;  /* 0x0000000a0b00720c */ /* 0x004fda0003f06270 */
[----:B------:R-:W-:Y:S05]  /*00f0*/  @P0 EXIT ;  /* 0x000000000000094d */ /* 0x000fea0003800000 */
[----:B------:R0:W5:Y:S01]  /*0100*/  LDG.E.CONSTANT R0, desc[UR4][R2.64] ;  /* 0x0000000402007981 */ /* 0x000162000c1e9900 */
[----:B------:R-:W1:Y:S03]  /*0110*/  LDC.64 R8, c[0x0][0x390] ;  /* 0x0000e400ff087b82 */ /* 0x000e660000000a00 */
[----:B------:R0:W5:Y:S01]  /*0120*/  LDG.E.CONSTANT R6, desc[UR4][R6.64] ;  /* 0x0000000406067981 */ /* 0x000162000c1e9900 */
[----:B------:R-:W2:Y:S01]  /*0130*/  LDCU UR6, c[0x0][0x360] ;  /* 0x00006c00ff0677ac */ /* 0x000ea20008000800 */
[----:B------:R-:W3:Y:S02]  /*0140*/  LDCU.64 UR8, c[0x0][0x3a8] ;  /* 0x00007500ff0877ac */ /* 0x000ee40008000a00 */
.L_x_2:
[----:B----45:R-:W-:-:S04]  /*0150*/  IMAD.IADD R5, R0, 0x1, R11 ;  /* 0x0000000100057824 */ /* 0x030fc800078e020b */
[----:B01----:R-:W-:-:S06]  /*0160*/  IMAD.WIDE R2, R5, 0x4, R8 ;  /* 0x0000000405027825 */ /* 0x003fcc00078e0208 */
[----:B------:R-:W4:Y:S01]  /*0170*/  LDG.E.CONSTANT R3, desc[UR4][R2.64] ;  /* 0x0000000402037981 */ /* 0x000f22000c1e9900 */
[----:B---3--:R-:W-:Y:S01]  /*0180*/  IADD3 R4, P1, PT, R5, UR8, RZ ;  /* 0x0000000805047c10 */ /* 0x008fe2000ff3e0ff */
[----:B--2---:R-:W-:-:S03]  /*0190*/  VIADD R11, R11, UR6 ;  /* 0x000000060b0b7c36 */ /* 0x004fc60008000000 */
[----:B------:R-:W-:Y:S02]  /*01a0*/  LEA.HI.X.SX32 R5, R5, UR9, 0x1, P1 ;  /* 0x0000000905057c11 */ /* 0x000fe400088f0eff */
[----:B----4-:R-:W-:-:S04]  /*01b0*/  ISETP.NE.AND P0, PT, R3, R6, PT ;  /* 0x000000060300720c */ /* 0x010fc80003f05270 */
[----:B------:R-:W-:Y:S02]  /*01c0*/  SEL R7, RZ, 0x1, P0 ;  /* 0x00000001ff077807 */ /* 0x000fe40000000000 */
[----:B------:R-:W-:-:S03]  /*01d0*/  ISETP.GE.AND P0, PT, R11, R10, PT ;  /* 0x0000000a0b00720c */ /* 0x000fc60003f06270 */
[----:B------:R4:W-:Y:S10]  /*01e0*/  STG.E.U8 desc[UR4][R4.64], R7 ;  /* 0x0000000704007986 */ /* 0x0009f4000c101104 */
[----:B------:R-:W-:Y:S05]  /*01f0*/  @!P0 BRA `(.L_x_2) ;  /* 0xfffffffc00d48947 */ /* 0x000fea000383ffff */
[----:B------:R-:W-:Y:S05]  /*0200*/  EXIT ;  /* 0x000000000000794d */ /* 0x000fea0003800000 */
.L_x_3:
        /* <DEDUP_REMOVED lines=15> */
.L_x_27:


//--------------------- .text._Z23largest_fragment_kernelPKiS0_S0_iiPi --------------------------
	.section	.text._Z23largest_fragment_kernelPKiS0_S0_iiPi,"ax",@progbits
	.align	128
        .global         _Z23largest_fragment_kernelPKiS0_S0_iiPi
        .type           _Z23largest_fragment_kernelPKiS0_S0_iiPi,@function
        .size           _Z23largest_fragment_kernelPKiS0_S0_iiPi,(.L_x_28 - _Z23largest_fragment_kernelPKiS0_S0_iiPi)
        .other          _Z23largest_fragment_kernelPKiS0_S0_iiPi,@"STO_CUDA_ENTRY STV_DEFAULT"
_Z23largest_fragment_kernelPKiS0_S0_iiPi:
.text._Z23largest_fragment_kernelPKiS0_S0_iiPi:
[----:B------:R-:W-:Y:S01]  /*0000*/  LDC R1, c[0x0][0x37c] ;  /* 0x0000df00ff017b82 */ /* 0x000fe20000000800 */
[----:B------:R-:W0:Y:S01]  /*0010*/  S2R R0, SR_CTAID.X ;  /* 0x0000000000007919 */ /* 0x000e220000002500 */
[----:B------:R-:W0:Y:S02]  /*0020*/  LDCU UR4, c[0x0][0x398] ;  /* 0x00007300ff0477ac */ /* 0x000e240008000800 */
[----:B0-----:R-:W-:-:S13]  /*0030*/  ISETP.GE.AND P0, PT, R0, UR4, PT ;  /* 0x0000000400007c0c */ /* 0x001fda000bf06270 */
[----:B------:R-:W-:Y:S05]  /*0040*/  @P0 EXIT ;  /* 0x000000000000094d */ /* 0x000fea0003800000 */
[----:B------:R-:W0:Y:S01]  /*0050*/  LDC.64 R4, c[0x0][0x388] ;  /* 0x0000e200ff047b82 */ /* 0x000e220000000a00 */
[----:B------:R-:W1:Y:S01]  /*0060*/  LDCU.64 UR6, c[0x0][0x358] ;  /* 0x00006b00ff0677ac */ /* 0x000e620008000a00 */
[----:B------:R-:W2:Y:S01]  /*0070*/  S2R R11, SR_TID.X ;  /* 0x00000000000b7919 */ /* 0x000ea20000002100 */
[----:B------:R-:W3:Y:S05]  /*0080*/  LDCU UR4, c[0x0][0x39c] ;  /* 0x00007380ff0477ac */ /* 0x000eea0008000800 */
[----:B------:R-:W4:Y:S01]  /*0090*/  LDC.64 R6, c[0x0][0x380] ;  /* 0x0000e000ff067b82 */ /* 0x000f220000000a00 */
[----:B0-----:R-:W-:-:S05]  /*00a0*/  IMAD.WIDE.U32 R4, R0, 0x4, R4 ;  /* 0x0000000400047825 */ /* 0x001fca00078e0004 */
[----:B-1----:R0:W5:Y:S01]  /*00b0*/  LDG.E.CONSTANT R8, desc[UR6][R4.64] ;  /* 0x0000000604087981 */ /* 0x002162000c1e9900 */
[----:B---3--:R-:W-:Y:S01]  /*00c0*/  IMAD.U32 R2, RZ, RZ, UR4 ;  /* 0x00000004ff027e24 */ /* 0x008fe2000f8e00ff */
[----:B------:R-:W-:Y:S04]  /*00d0*/  BSSY.RECONVERGENT B0, `(.L_x_4) ;  /* 0x000000d000007945 */ /* 0x000fe80003800200 */
[----:B--2---:R-:W-:-:S13]  /*00e0*/  ISETP.GE.AND P0, PT, R11, R2, PT ;  /* 0x000000020b00720c */ /* 0x004fda0003f06270 */
[----:B0---4-:R-:W-:Y:S05]  /*00f0*/  @P0 BRA `(.L_x_5) ;  /* 0x0000000000280947 */ /* 0x011fea0003800000 */
[----:B------:R-:W0:Y:S01]  /*0100*/  S2R R10, SR_CgaCtaId ;  /* 0x00000000000a7919 */ /* 0x000e220000008800 */
[----:B------:R-:W1:Y:S01]  /*0110*/  LDC R9, c[0x0][0x360] ;  /* 0x0000d800ff097b82 */ /* 0x000e620000000800 */
[----:B------:R-:W-:Y:S01]  /*0120*/  MOV R3, 0x400 ;  /* 0x0000040000037802 */ /* 0x000fe20000000f00 */
[----:B------:R-:W-:-:S03]  /*0130*/  IMAD.MOV.U32 R4, RZ, RZ, R11 ;  /* 0x000000ffff047224 */ /* 0x000fc600078e000b */
[----:B0-----:R-:W-:-:S07]  /*0140*/  LEA R3, R10, R3, 0x18 ;  /* 0x000000030a037211 */ /* 0x001fce00078ec0ff */
.L_x_6:
[----:B------:R-:W-:Y:S02]  /*0150*/  IMAD R5, R4, 0x4, R3 ;  /* 0x0000000404057824 */ /* 0x000fe400078e0203 */
[----:B-1----:R-:W-:-:S03]  /*0160*/  IMAD.IADD R4, R9, 0x1, R4 ;  /* 0x0000000109047824 */ /* 0x002fc600078e0204 */
[----:B------:R0:W-:Y:S02]  /*0170*/  STS [R5], RZ ;  /* 0x000000ff05007388 */ /* 0x0001e40000000800 */
[----:B------:R-:W-:-:S13]  /*0180*/  ISETP.GE.AND P0, PT, R4, R2, PT ;  /* 0x000000020400720c */ /* 0x000fda0003f06270 */
[----:B0-----:R-:W-:Y:S05]  /*0190*/  @!P0 BRA `(.L_x_6) ;  /* 0xfffffffc00ec8947 */ /* 0x001fea000383ffff */
.L_x_5:
[----:B------:R-:W-:Y:S05]  /*01a0*/  BSYNC.RECONVERGENT B0 ;  /* 0x0000000000007941 */ /* 0x000fea0003800200 */
.L_x_4:
[----:B------:R-:W-:Y:S01]  /*01b0*/  BAR.SYNC.DEFER_BLOCKING 0x0 ;  /* 0x0000000000007b1d */ /* 0x000fe20000010000 */
[----:B-----5:R-:W-:-:S05]  /*01c0*/  ISETP.GE.AND P0, PT, R11, R8, PT ;  /* 0x000000080b00720c */ /* 0x020fca0003f06270 */
[----:B------:R-:W0:Y:S01]  /*01d0*/  LDCU UR8, c[0x0][0x39c] ;  /* 0x00007380ff0877ac */ /* 0x000e220008000800 */
[----:B------:R-:W-:Y:S07]  /*01e0*/  BSSY.RECONVERGENT B0, `(.L_x_7) ;  /* 0x0000018000007945 */ /* 0x000fee0003800200 */
[----:B------:R-:W-:Y:S05]  /*01f0*/  @P0 BRA `(.L_x_8) ;  /* 0x0000000000580947 */ /* 0x000fea0003800000 */
[----:B------:R-:W-:Y:S01]  /*0200*/  IMAD.WIDE.U32 R2, R0, 0x4, R6 ;  /* 0x0000000400027825 */ /* 0x000fe200078e0006 */
[----:B------:R-:W1:Y:S05]  /*0210*/  LDC R10, c[0x0][0x360] ;  /* 0x0000d800ff0a7b82 */ /* 0x000e6a0000000800 */
[----:B------:R2:W5:Y:S01]  /*0220*/  LDG.E.CONSTANT R3, desc[UR6][R2.64] ;  /* 0x0000000602037981 */ /* 0x000562000c1e9900 */
[----:B------:R-:W-:Y:S02]  /*0230*/  IMAD.MOV.U32 R9, RZ, RZ, R11 ;  /* 0x000000ffff097224 */ /* 0x000fe400078e000b */
[----:B------:R-:W3:Y:S05]  /*0240*/  LDC.64 R6, c[0x0][0x390] ;  /* 0x0000e400ff067b82 */ /* 0x000eea0000000a00 */
.L_x_11:
[----:B-----5:R-:W-:-:S04]  /*0250*/  IMAD.IADD R5, R3, 0x1, R9 ;  /* 0x0000000103057824 */ /* 0x020fc800078e0209 */
[----:B0--3--:R-:W-:-:S06]  /*0260*/  IMAD.WIDE R4, R5, 0x4, R6 ;  /* 0x0000000405047825 */ /* 0x009fcc00078e0206 */
[----:B------:R-:W3:Y:S01]  /*0270*/  LDG.E.CONSTANT R5, desc[UR6][R4.64] ;  /* 0x0000000604057981 */ /* 0x000ee2000c1e9900 */
[----:B0-2---:R-:W-:Y:S01]  /*0280*/  IMAD.U32 R2, RZ, RZ, UR8 ;  /* 0x00000008ff027e24 */ /* 0x005fe2000f8e00ff */
[----:B------:R-:W-:Y:S01]  /*0290*/  BSSY.RECONVERGENT B1, `(.L_x_9) ;  /* 0x000000b000017945 */ /* 0x000fe20003800200 */
[----:B-1----:R-:W-:-:S05]  /*02a0*/  IMAD.IADD R9, R10, 0x1, R9 ;  /* 0x000000010a097824 */ /* 0x002fca00078e0209 */
[----:B------:R-:W-:Y:S02]  /*02b0*/  ISETP.GE.AND P1, PT, R9, R8, PT ;  /* 0x000000080900720c */ /* 0x000fe40003f26270 */
[----:B---3--:R-:W-:-:S04]  /*02c0*/  ISETP.GE.AND P0, PT, R5, R2, PT ;  /* 0x000000020500720c */ /* 0x008fc80003f06270 */
[----:B------:R-:W-:-:S13]  /*02d0*/  ISETP.LT.OR P0, PT, R5, RZ, P0 ;  /* 0x000000ff0500720c */ /* 0x000fda0000701670 */
[----:B------:R-:W-:Y:S05]  /*02e0*/  @P0 BRA `(.L_x_10) ;  /* 0x0000000000140947 */ /* 0x000fea0003800000 */
[----:B------:R-:W0:Y:S01]  /*02f0*/  S2UR UR5, SR_CgaCtaId ;  /* 0x00000000000579c3 */ /* 0x000e220000008800 */
[----:B------:R-:W-:Y:S02]  /*0300*/  UMOV UR4, 0x400 ;  /* 0x0000040000047882 */ /* 0x000fe40000000000 */
[----:B0-----:R-:W-:-:S06]  /*0310*/  ULEA UR4, UR5, UR4, 0x18 ;  /* 0x0000000405047291 */ /* 0x001fcc000f8ec0ff */
[----:B------:R-:W-:-:S05]  /*0320*/  LEA R4, R5, UR4, 0x2 ;  /* 0x0000000405047c11 */ /* 0x000fca000f8e10ff */
[----:B------:R0:W-:Y:S02]  /*0330*/  ATOMS.POPC.INC.32 RZ, [R4+URZ] ;  /* 0x0000000004ff7f8c */ /* 0x0001e4000d8000ff */
.L_x_10:
[----:B------:R-:W-:Y:S05]  /*0340*/  BSYNC.RECONVERGENT B1 ;  /* 0x0000000000017941 */ /* 0x000fea0003800200 */
.L_x_9:
[----:B------:R-:W-:Y:S05]  /*0350*/  @!P1 BRA `(.L_x_11) ;  /* 0xfffffffc00bc9947 */ /* 0x000fea000383ffff */
.L_x_8:
[----:B0-----:R-:W-:Y:S05]  /*0360*/  BSYNC.RECONVERGENT B0 ;  /* 0x0000000000007941 */ /* 0x001fea0003800200 */
.L_x_7:
[----:B------:R-:W-:Y:S01]  /*0370*/  BAR.SYNC.DEFER_BLOCKING 0x0 ;  /* 0x0000000000007b1d */ /* 0x000fe20000010000 */
[----:B------:R-:W-:-:S13]  /*0380*/  ISETP.NE.AND P0, PT, R11, RZ, PT ;  /* 0x000000ff0b00720c */ /* 0x000fda0003f05270 */
[----:B------:R-:W-:Y:S05]  /*0390*/  @P0 EXIT ;  /* 0x000000000000094d */ /* 0x000fea0003800000 */
[----:B------:R-:W-:Y:S01]  /*03a0*/  ISETP.GE.AND P0, PT, R2, 0x1, PT ;  /* 0x000000010200780c */ /* 0x000fe20003f06270 */
[----:B------:R-:W-:Y:S01]  /*03b0*/  BSSY.RECONVERGENT B0, `(.L_x_12) ;  /* 0x0000067000007945 */ /* 0x000fe20003800200 */
[----:B------:R-:W-:-:S11]  /*03c0*/  IMAD.MOV.U32 R12, RZ, RZ, RZ ;  /* 0x000000ffff0c7224 */ /* 0x000fd600078e00ff */
[----:B------:R-:W-:Y:S05]  /*03d0*/  @!P0 BRA `(.L_x_13) ;  /* 0x0000000400908947 */ /* 0x000fea0003800000 */
[C---:B------:R-:W-:Y:S01]  /*03e0*/  ISETP.GE.U32.AND P1, PT, R2.reuse, 0x8, PT ;  /* 0x000000080200780c */ /* 0x040fe20003f26070 */
[----:B------:R-:W-:Y:S01]  /*03f0*/  BSSY.RECONVERGENT B1, `(.L_x_14) ;  /* 0x000002e000017945 */ /* 0x000fe20003800200 */
[----:B------:R-:W-:Y:S01]  /*0400*/  LOP3.LUT R18, R2, 0x7, RZ, 0xc0, !PT ;  /* 0x0000000702127812 */ /* 0x000fe200078ec0ff */
[----:B------:R-:W-:Y:S02]  /*0410*/  IMAD.MOV.U32 R13, RZ, RZ, -0x1 ;  /* 0xffffffffff0d7424 */ /* 0x000fe400078e00ff */
[----:B------:R-:W-:Y:S01]  /*0420*/  IMAD.MOV.U32 R3, RZ, RZ, RZ ;  /* 0x000000ffff037224 */ /* 0x000fe200078e00ff */
[----:B------:R-:W-:Y:S01]  /*0430*/  ISETP.NE.AND P0, PT, R18, RZ, PT ;  /* 0x000000ff1200720c */ /* 0x000fe20003f05270 */
[----:B------:R-:W-:-:S06]  /*0440*/  IMAD.MOV.U32 R12, RZ, RZ, RZ ;  /* 0x000000ffff0c7224 */ /* 0x000fcc00078e00ff */
[----:B------:R-:W-:Y:S06]  /*0450*/  @!P1 BRA `(.L_x_15) ;  /* 0x00000000009c9947 */ /* 0x000fec0003800000 */
[----:B------:R-:W0:Y:S01]  /*0460*/  S2UR UR5, SR_CgaCtaId ;  /* 0x00000000000579c3 */ /* 0x000e220000008800 */
[----:B------:R-:W-:Y:S01]  /*0470*/  UMOV UR4, 0x400 ;  /* 0x0000040000047882 */ /* 0x000fe20000000000 */
[----:B------:R-:W-:Y:S01]  /*0480*/  LOP3.LUT R3, R2, 0x7ffffff8, RZ, 0xc0, !PT ;  /* 0x7ffffff802037812 */ /* 0x000fe200078ec0ff */
[----:B------:R-:W-:Y:S02]  /*0490*/  IMAD.MOV.U32 R13, RZ, RZ, -0x1 ;  /* 0xffffffffff0d7424 */ /* 0x000fe400078e00ff */
[----:B------:R-:W-:Y:S02]  /*04a0*/  IMAD.MOV.U32 R15, RZ, RZ, RZ ;  /* 0x000000ffff0f7224 */ /* 0x000fe400078e00ff */
[----:B------:R-:W-:Y:S01]  /*04b0*/  IMAD.MOV.U32 R12, RZ, RZ, RZ ;  /* 0x000000ffff0c7224 */ /* 0x000fe200078e00ff */
[----:B0-----:R-:W-:-:S04]  /*04c0*/  ULEA UR4, UR5, UR4, 0x18 ;  /* 0x0000000405047291 */ /* 0x001fc8000f8ec0ff */
[----:B------:R-:W-:-:S06]  /*04d0*/  UIADD3 UR4, UPT, UPT, UR4, 0x10, URZ ;  /* 0x0000001004047890 */ /* 0x000fcc000fffe0ff */
[----:B------:R-:W-:-:S07]  /*04e0*/  IMAD.U32 R14, RZ, RZ, UR4 ;  /* 0x00000004ff0e7e24 */ /* 0x000fce000f8e00ff */
.L_x_16:
[----:B------:R-:W0:Y:S04]  /*04f0*/  LDS.128 R4, [R14+-0x10] ;  /* 0xfffff0000e047984 */ /* 0x000e280000000c00 */
[----:B------:R1:W2:Y:S02]  /*0500*/  LDS.128 R8, [R14] ;  /* 0x000000000e087984 */ /* 0x0002a40000000c00 */
[----:B-1----:R-:W-:Y:S01]  /*0510*/  VIADD R14, R14, 0x20 ;  /* 0x000000200e0e7836 */ /* 0x002fe20000000000 */
[CC--:B0-----:R-:W-:Y:S02]  /*0520*/  VIMNMX R16, PT, PT, R4.reuse, R13.reuse, !PT ;  /* 0x0000000d04107248 */ /* 0x0c1fe40007fe0100 */
[----:B------:R-:W-:Y:S02]  /*0530*/  ISETP.GT.AND P3, PT, R4, R13, PT ;  /* 0x0000000d0400720c */ /* 0x000fe40003f64270 */
[----:B------:R-:W-:-:S02]  /*0540*/  VIMNMX R17, PT, PT, R5, R16, !PT ;  /* 0x0000001005117248 */ /* 0x000fc40007fe0100 */
[----:B------:R-:W-:Y:S02]  /*0550*/  ISETP.GT.AND P4, PT, R5, R16, PT ;  /* 0x000000100500720c */ /* 0x000fe40003f84270 */
[CC--:B------:R-:W-:Y:S02]  /*0560*/  VIMNMX R16, PT, PT, R6.reuse, R17.reuse, !PT ;  /* 0x0000001106107248 */ /* 0x0c0fe40007fe0100 */
[----:B------:R-:W-:Y:S02]  /*0570*/  ISETP.GT.AND P1, PT, R6, R17, PT ;  /* 0x000000110600720c */ /* 0x000fe40003f24270 */
[CC--:B------:R-:W-:Y:S02]  /*0580*/  VIMNMX R5, PT, PT, R7.reuse, R16.reuse, !PT ;  /* 0x0000001007057248 */ /* 0x0c0fe40007fe0100 */
[----:B------:R-:W-:Y:S02]  /*0590*/  ISETP.GT.AND P2, PT, R7, R16, PT ;  /* 0x000000100700720c */ /* 0x000fe40003f44270 */
[----:B--2---:R-:W-:-:S02]  /*05a0*/  VIMNMX R4, PT, PT, R5, R8, !PT ;  /* 0x0000000805047248 */ /* 0x004fc40007fe0100 */
[C---:B------:R-:W-:Y:S01]  /*05b0*/  SEL R12, R15.reuse, R12, P3 ;  /* 0x0000000c0f0c7207 */ /* 0x040fe20001800000 */
[----:B------:R-:W-:Y:S01]  /*05c0*/  @P4 VIADD R12, R15, 0x1 ;  /* 0x000000010f0c4836 */ /* 0x000fe20000000000 */
[----:B------:R-:W-:Y:S02]  /*05d0*/  ISETP.GT.AND P3, PT, R8, R5, PT ;  /* 0x000000050800720c */ /* 0x000fe40003f64270 */
[-C--:B------:R-:W-:Y:S01]  /*05e0*/  VIMNMX R5, PT, PT, R9, R4.reuse, !PT ;  /* 0x0000000409057248 */ /* 0x080fe20007fe0100 */
[----:B------:R-:W-:Y:S01]  /*05f0*/  @P1 VIADD R12, R15, 0x2 ;  /* 0x000000020f0c1836 */ /* 0x000fe20000000000 */
[----:B------:R-:W-:Y:S02]  /*0600*/  ISETP.GT.AND P4, PT, R9, R4, PT ;  /* 0x000000040900720c */ /* 0x000fe40003f84270 */
[CC--:B------:R-:W-:Y:S01]  /*0610*/  ISETP.GT.AND P1, PT, R10.reuse, R5.reuse, PT ;  /* 0x000000050a00720c */ /* 0x0c0fe20003f24270 */
[----:B------:R-:W-:Y:S01]  /*0620*/  @P2 VIADD R12, R15, 0x3 ;  /* 0x000000030f0c2836 */ /* 0x000fe20000000000 */
[----:B------:R-:W-:-:S04]  /*0630*/  VIMNMX R10, PT, PT, R10, R5, !PT ;  /* 0x000000050a0a7248 */ /* 0x000fc80007fe0100 */
[-C--:B------:R-:W-:Y:S01]  /*0640*/  ISETP.GT.AND P2, PT, R11, R10.reuse, PT ;  /* 0x0000000a0b00720c */ /* 0x080fe20003f44270 */
[----:B------:R-:W-:Y:S01]  /*0650*/  @P3 VIADD R12, R15, 0x4 ;  /* 0x000000040f0c3836 */ /* 0x000fe20000000000 */
[----:B------:R-:W-:-:S03]  /*0660*/  VIMNMX R13, PT, PT, R11, R10, !PT ;  /* 0x0000000a0b0d7248 */ /* 0x000fc60007fe0100 */
[C---:B------:R-:W-:Y:S02]  /*0670*/  @P4 VIADD R12, R15.reuse, 0x5 ;  /* 0x000000050f0c4836 */ /* 0x040fe40000000000 */
[----:B------:R-:W-:-:S06]  /*0680*/  @P1 VIADD R12, R15, 0x6 ;  /* 0x000000060f0c1836 */ /* 0x000fcc0000000000 */
[C---:B------:R-:W-:Y:S02]  /*0690*/  @P2 VIADD R12, R15.reuse, 0x7 ;  /* 0x000000070f0c2836 */ /* 0x040fe40000000000 */
[----:B------:R-:W-:-:S05]  /*06a0*/  VIADD R15, R15, 0x8 ;  /* 0x000000080f0f7836 */ /* 0x000fca0000000000 */
[----:B------:R-:W-:-:S13]  /*06b0*/  ISETP.NE.AND P1, PT, R15, R3, PT ;  /* 0x000000030f00720c */ /* 0x000fda0003f25270 */
[----:B------:R-:W-:Y:S05]  /*06c0*/  @P1 BRA `(.L_x_16) ;  /* 0xfffffffc00881947 */ /* 0x000fea000383ffff */
.L_x_15:
[----:B------:R-:W-:Y:S05]  /*06d0*/  BSYNC.RECONVERGENT B1 ;  /* 0x0000000000017941 */ /* 0x000fea0003800200 */
.L_x_14:
[----:B------:R-:W-:Y:S05]  /*06e0*/  @!P0 BRA `(.L_x_13) ;  /* 0x0000000000cc8947 */ /* 0x000fea0003800000 */
[----:B------:R-:W-:Y:S01]  /*06f0*/  ISETP.GE.U32.AND P1, PT, R18, 0x4, PT ;  /* 0x000000041200780c */ /* 0x000fe20003f26070 */
[----:B------:R-:W-:Y:S01]  /*0700*/  BSSY.RECONVERGENT B1, `(.L_x_17) ;  /* 0x0000017000017945 */ /* 0x000fe20003800200 */
[----:B------:R-:W-:-:S04]  /*0710*/  LOP3.LUT R9, R2, 0x3, RZ, 0xc0, !PT ;  /* 0x0000000302097812 */ /* 0x000fc800078ec0ff */
[----:B------:R-:W-:-:S07]  /*0720*/  ISETP.NE.AND P0, PT, R9, RZ, PT ;  /* 0x000000ff0900720c */ /* 0x000fce0003f05270 */
[----:B------:R-:W-:Y:S06]  /*0730*/  @!P1 BRA `(.L_x_18) ;  /* 0x00000000004c9947 */ /* 0x000fec0003800000 */
[----:B------:R-:W0:Y:S01]  /*0740*/  S2UR UR5, SR_CgaCtaId ;  /* 0x00000000000579c3 */ /* 0x000e220000008800 */
[----:B------:R-:W-:Y:S02]  /*0750*/  UMOV UR4, 0x400 ;  /* 0x0000040000047882 */ /* 0x000fe40000000000 */
[----:B0-----:R-:W-:-:S06]  /*0760*/  ULEA UR4, UR5, UR4, 0x18 ;  /* 0x0000000405047291 */ /* 0x001fcc000f8ec0ff */
[----:B------:R-:W-:-:S05]  /*0770*/  LEA R4, R3, UR4, 0x2 ;  /* 0x0000000403047c11 */ /* 0x000fca000f8e10ff */
[----:B------:R-:W0:Y:S04]  /*0780*/  LDS.64 R6, [R4] ;  /* 0x0000000004067984 */ /* 0x000e280000000a00 */
[----:B------:R-:W1:Y:S01]  /*0790*/  LDS.64 R10, [R4+0x8] ;  /* 0x00000800040a7984 */ /* 0x000e620000000a00 */
[----:B0-----:R-:W-:Y:S02]  /*07a0*/  VIMNMX R8, PT, PT, R13, R6, !PT ;  /* 0x000000060d087248 */ /* 0x001fe40007fe0100 */
[----:B------:R-:W-:Y:S02]  /*07b0*/  ISETP.GT.AND P1, PT, R6, R13, PT ;  /* 0x0000000d0600720c */ /* 0x000fe40003f24270 */
[----:B------:R-:W-:Y:S02]  /*07c0*/  VIMNMX R5, PT, PT, R8, R7, !PT ;  /* 0x0000000708057248 */ /* 0x000fe40007fe0100 */
[----:B------:R-:W-:-:S02]  /*07d0*/  ISETP.GT.AND P2, PT, R7, R8, PT ;  /* 0x000000080700720c */ /* 0x000fc40003f44270 */
[----:B-1----:R-:W-:Y:S02]  /*07e0*/  ISETP.GT.AND P3, PT, R10, R5, PT ;  /* 0x000000050a00720c */ /* 0x002fe40003f64270 */
[----:B------:R-:W-:Y:S02]  /*07f0*/  VIMNMX R10, PT, PT, R5, R10, !PT ;  /* 0x0000000a050a7248 */ /* 0x000fe40007fe0100 */
[----:B------:R-:W-:Y:S02]  /*0800*/  SEL R12, R3, R12, P1 ;  /* 0x0000000c030c7207 */ /* 0x000fe40000800000 */
[----:B------:R-:W-:Y:S02]  /*0810*/  ISETP.GT.AND P4, PT, R11, R10, PT ;  /* 0x0000000a0b00720c */ /* 0x000fe40003f84270 */
[----:B------:R-:W-:-:S03]  /*0820*/  VIMNMX R13, PT, PT, R10, R11, !PT ;  /* 0x0000000b0a0d7248 */ /* 0x000fc60007fe0100 */
[C---:B------:R-:W-:Y:S02]  /*0830*/  @P2 VIADD R12, R3.reuse, 0x1 ;  /* 0x00000001030c2836 */ /* 0x040fe40000000000 */
[----:B------:R-:W-:-:S06]  /*0840*/  @P3 VIADD R12, R3, 0x2 ;  /* 0x00000002030c3836 */ /* 0x000fcc0000000000 */
[C---:B------:R-:W-:Y:S02]  /*0850*/  @P4 VIADD R12, R3.reuse, 0x3 ;  /* 0x00000003030c4836 */ /* 0x040fe40000000000 */
[----:B------:R-:W-:-:S07]  /*0860*/  VIADD R3, R3, 0x4 ;  /* 0x0000000403037836 */ /* 0x000fce0000000000 */
.L_x_18:
[----:B------:R-:W-:Y:S05]  /*0870*/  BSYNC.RECONVERGENT B1 ;  /* 0x0000000000017941 */ /* 0x000fea0003800200 */
.L_x_17:
[----:B------:R-:W-:Y:S05]  /*0880*/  @!P0 BRA `(.L_x_13) ;  /* 0x0000000000648947 */ /* 0x000fea0003800000 */
[----:B------:R-:W-:Y:S01]  /*0890*/  LOP3.LUT R2, R2, 0x1, RZ, 0xc0, !PT ;  /* 0x0000000102027812 */ /* 0x000fe200078ec0ff */
[----:B------:R-:W-:Y:S01]  /*08a0*/  BSSY.RECONVERGENT B1, `(.L_x_19) ;  /* 0x0000013000017945 */ /* 0x000fe20003800200 */
[----:B------:R-:W-:Y:S02]  /*08b0*/  ISETP.NE.AND P0, PT, R9, 0x1, PT ;  /* 0x000000010900780c */ /* 0x000fe40003f05270 */
[----:B------:R-:W-:-:S13]  /*08c0*/  ISETP.NE.U32.AND P1, PT, R2, 0x1, PT ;  /* 0x000000010200780c */ /* 0x000fda0003f25070 */
[----:B------:R-:W0:Y:S01]  /*08d0*/  @!P1 S2R R5, SR_CgaCtaId ;  /* 0x0000000000059919 */ /* 0x000e220000008800 */
[----:B------:R-:W-:-:S04]  /*08e0*/  @!P1 MOV R2, 0x400 ;  /* 0x0000040000029802 */ /* 0x000fc80000000f00 */
[----:B0-----:R-:W-:Y:S01]  /*08f0*/  @!P1 LEA R8, R5, R2, 0x18 ;  /* 0x0000000205089211 */ /* 0x001fe200078ec0ff */
[----:B------:R-:W-:Y:S06]  /*0900*/  @!P0 BRA `(.L_x_20) ;  /* 0x0000000000308947 */ /* 0x000fec0003800000 */
[----:B------:R-:W0:Y:S01]  /*0910*/  S2UR UR5, SR_CgaCtaId ;  /* 0x00000000000579c3 */ /* 0x000e220000008800 */
[----:B------:R-:W-:Y:S02]  /*0920*/  UMOV UR4, 0x400 ;  /* 0x0000040000047882 */ /* 0x000fe40000000000 */
[----:B0-----:R-:W-:-:S06]  /*0930*/  ULEA UR4, UR5, UR4, 0x18 ;  /* 0x0000000405047291 */ /* 0x001fcc000f8ec0ff */
[----:B------:R-:W-:-:S05]  /*0940*/  LEA R2, R3, UR4, 0x2 ;  /* 0x0000000403027c11 */ /* 0x000fca000f8e10ff */
[----:B------:R-:W0:Y:S02]  /*0950*/  LDS.64 R4, [R2] ;  /* 0x0000000002047984 */ /* 0x000e240000000a00 */
[----:B0-----:R-:W-:Y:S02]  /*0960*/  VIMNMX R6, PT, PT, R13, R4, !PT ;  /* 0x000000040d067248 */ /* 0x001fe40007fe0100 */
[----:B------:R-:W-:Y:S02]  /*0970*/  ISETP.GT.AND P0, PT, R4, R13, PT ;  /* 0x0000000d0400720c */ /* 0x000fe40003f04270 */
[----:B------:R-:W-:Y:S02]  /*0980*/  ISETP.GT.AND P2, PT, R5, R6, PT ;  /* 0x000000060500720c */ /* 0x000fe40003f44270 */
[----:B------:R-:W-:Y:S02]  /*0990*/  SEL R12, R3, R12, P0 ;  /* 0x0000000c030c7207 */ /* 0x000fe40000000000 */
[----:B------:R-:W-:-:S09]  /*09a0*/  VIMNMX R13, PT, PT, R6, R5, !PT ;  /* 0x00000005060d7248 */ /* 0x000fd20007fe0100 */
[C---:B------:R-:W-:Y:S02]  /*09b0*/  @P2 VIADD R12, R3.reuse, 0x1 ;  /* 0x00000001030c2836 */ /* 0x040fe40000000000 */
[----:B------:R-:W-:-:S07]  /*09c0*/  VIADD R3, R3, 0x2 ;  /* 0x0000000203037836 */ /* 0x000fce0000000000 */
.L_x_20:
[----:B------:R-:W-:Y:S05]  /*09d0*/  BSYNC.RECONVERGENT B1 ;  /* 0x0000000000017941 */ /* 0x000fea0003800200 */
.L_x_19:
[----:B------:R-:W-:-:S06]  /*09e0*/  @!P1 IMAD R2, R3, 0x4, R8 ;  /* 0x0000000403029824 */ /* 0x000fcc00078e0208 */
[----:B------:R-:W0:Y:S02]  /*09f0*/  @!P1 LDS R2, [R2] ;  /* 0x0000000002029984 */ /* 0x000e240000000800 */
[----:B0-----:R-:W-:-:S04]  /*0a00*/  @!P1 ISETP.GT.AND P0, PT, R2, R13, PT ;  /* 0x0000000d0200920c */ /* 0x001fc80003f04270 */
[----:B------:R-:W-:-:S09]  /*0a10*/  @!P1 SEL R12, R3, R12, P0 ;  /* 0x0000000c030c9207 */ /* 0x000fd20000000000 */
.L_x_13:
[----:B------:R-:W-:Y:S05]  /*0a20*/  BSYNC.RECONVERGENT B0 ;  /* 0x0000000000007941 */ /* 0x000fea0003800200 */
.L_x_12:
[----:B------:R-:W0:Y:S02]  /*0a30*/  LDC.64 R2, c[0x0][0x3a0] ;  /* 0x0000e800ff027b82 */ /* 0x000e240000000a00 */
[----:B0-----:R-:W-:-:S05]  /*0a40*/  IMAD.WIDE.U32 R2, R0, 0x4, R2 ;  /* 0x0000000400027825 */ /* 0x001fca00078e0002 */
[----:B------:R-:W-:Y:S01]  /*0a50*/  STG.E desc[UR6][R2.64], R12 ;  /* 0x0000000c02007986 */ /* 0x000fe2000c101906 */
[----:B------:R-:W-:Y:S05]  /*0a60*/  EXIT ;  /* 0x000000000000794d */ /* 0x000fea0003800000 */
.L_x_21:
        /* <DEDUP_REMOVED lines=9> */
.L_x_28:


//--------------------- .text._Z19clear_stereo_kernelPKiS0_iPj --------------------------
	.section	.text._Z19clear_stereo_kernelPKiS0_iPj,"ax",@progbits
	.align	128
        .global         _Z19clear_stereo_kernelPKiS0_iPj
        .type           _Z19clear_stereo_kernelPKiS0_iPj,@function
        .size           _Z19clear_stereo_kernelPKiS0_iPj,(.L_x_29 - _Z19clear_stereo_kernelPKiS0_iPj)
        .other          _Z19clear_stereo_kernelPKiS0_iPj,@"STO_CUDA_ENTRY STV_DEFAULT"
_Z19clear_stereo_kernelPKiS0_iPj:
.text._Z19clear_stereo_kernelPKiS0_iPj:
        /* <DEDUP_REMOVED lines=16> */
[----:B------:R-:W-:Y:S01]  /*0100*/  IMAD.MOV.U32 R7, RZ, RZ, R9 ;  /* 0x000000ffff077224 */ /* 0x000fe200078e0009 */
[----:B------:R-:W2:Y:S06]  /*0110*/  LDCU UR6, c[0x0][0x360] ;  /* 0x00006c00ff0677ac */ /* 0x000eac0008000800 */
.L_x_22:
[----:B0--3-5:R-:W-:-:S05]  /*0120*/  IADD3 R3, PT, PT, R0, R7, RZ ;  /* 0x0000000700037210 */ /* 0x029fca0007ffe0ff */
[----:B-1----:R-:W-:-:S05]  /*0130*/  IMAD.WIDE R2, R3, 0x4, R4 ;  /* 0x0000000403027825 */ /* 0x002fca00078e0204 */
[----:B------:R-:W3:Y:S01]  /*0140*/  LDG.E R8, desc[UR4][R2.64] ;  /* 0x0000000402087981 */ /* 0x000ee2000c1e1900 */
[----:B--2---:R-:W-:-:S05]  /*0150*/  VIADD R7, R7, UR6 ;  /* 0x0000000607077c36 */ /* 0x004fca0008000000 */
[----:B------:R-:W-:Y:S02]  /*0160*/  ISETP.GE.AND P0, PT, R7, R6, PT ;  /* 0x000000060700720c */ /* 0x000fe40003f06270 */
[----:B---3--:R-:W-:-:S05]  /*0170*/  LOP3.LUT R9, R8, 0xfffffff0, RZ, 0xc0, !PT ;  /* 0xfffffff008097812 */ /* 0x008fca00078ec0ff */
[----:B------:R3:W-:Y:S06]  /*0180*/  STG.E desc[UR4][R2.64], R9 ;  /* 0x0000000902007986 */ /* 0x0007ec000c101904 */
[----:B------:R-:W-:Y:S05]  /*0190*/  @!P0 BRA `(.L_x_22) ;  /* 0xfffffffc00e08947 */ /* 0x000fea000383ffff */
[----:B------:R-:W-:Y:S05]  /*01a0*/  EXIT ;  /* 0x000000000000794d */ /* 0x000fea0003800000 */
.L_x_23:
        /* <DEDUP_REMOVED lines=13> */
.L_x_29:


//--------------------- .text._Z21clear_isotopes_kernelPKiS0_iPi --------------------------
	.section	.text._Z21clear_isotopes_kernelPKiS0_iPi,"ax",@progbits
	.align	128
        .global         _Z21clear_isotopes_kernelPKiS0_iPi
        .type           _Z21clear_isotopes_kernelPKiS0_iPi,@function
        .size           _Z21clear_isotopes_kernelPKiS0_iPi,(.L_x_30 - _Z21clear_isotopes_kernelPKiS0_iPi)
        .other          _Z21clear_isotopes_kernelPKiS0_iPi,@"STO_CUDA_ENTRY STV_DEFAULT"
_Z21clear_isotopes_kernelPKiS0_iPi:
.text._Z21clear_isotopes_kernelPKiS0_iPi:
        /* <DEDUP_REMOVED lines=16> */
[----:B------:R-:W-:Y:S01]  /*0100*/  MOV R7, R9 ;  /* 0x0000000900077202 */ /* 0x000fe20000000f00 */
[----:B------:R-:W2:Y:S06]  /*0110*/  LDCU UR6, c[0x0][0x360] ;  /* 0x00006c00ff0677ac */ /* 0x000eac0008000800 */
.L_x_24:
[----:B0--3-5:R-:W-:Y:S02]  /*0120*/  IADD3 R3, PT, PT, R0, R7, RZ ;  /* 0x0000000700037210 */ /* 0x029fe40007ffe0ff */
[----:B--2---:R-:W-:-:S03]  /*0130*/  IADD3 R7, PT, PT, R7, UR6, RZ ;  /* 0x0000000607077c10 */ /* 0x004fc6000fffe0ff */
[----:B-1----:R-:W-:Y:S01]  /*0140*/  IMAD.WIDE R2, R3, 0x4, R4 ;  /* 0x0000000403027825 */ /* 0x002fe200078e0204 */
[----:B------:R-:W-:-:S04]  /*0150*/  ISETP.GE.AND P0, PT, R7, R6, PT ;  /* 0x000000060700720c */ /* 0x000fc80003f06270 */
[----:B------:R3:W-:Y:S09]  /*0160*/  STG.E desc[UR4][R2.64], RZ ;  /* 0x000000ff02007986 */ /* 0x0007f2000c101904 */
[----:B------:R-:W-:Y:S05]  /*0170*/  @!P0 BRA `(.L_x_24) ;  /* 0xfffffffc00e88947 */ /* 0x000fea000383ffff */
[----:B------:R-:W-:Y:S05]  /*0180*/  EXIT ;  /* 0x000000000000794d */ /* 0x000fea0003800000 */
.L_x_25:
        /* <DEDUP_REMOVED lines=15> */
.L_x_30:


//--------------------- .nv.shared._Z22mark_explicit_h_kernelPKiS0_iPjPh --------------------------
	.section	.nv.shared._Z22mark_explicit_h_kernelPKiS0_iPjPh,"aw",@nobits
	.sectionflags	@""
	.align	16
	.zero		1024


//--------------------- .nv.shared.reserved.0     --------------------------
	.section	.nv.shared.reserved.0,"aw",@nobits
	.weak		__nv_reservedSMEM_offset_0_alias
	.size		__nv_reservedSMEM_offset_0_alias, 0, 64
	.other		__nv_reservedSMEM_offset_0_alias,@"STO_CUDA_RESERVED_SHARED STV_DEFAULT"
__nv_reservedSMEM_offset_0_alias:
	.zero		0
	.zero		64


//--------------------- .nv.shared._Z34apply_largest_fragment_mask_kernelPKiS0_S0_S0_iPh --------------------------
	.section	.nv.shared._Z34apply_largest_fragment_mask_kernelPKiS0_S0_S0_iPh,"aw",@nobits
	.sectionflags	@""
	.align	16
	.zero		1024


//--------------------- .nv.shared._Z23largest_fragment_kernelPKiS0_S0_iiPi --------------------------
	.section	.nv.shared._Z23largest_fragment_kernelPKiS0_S0_iiPi,"aw",@nobits
	.sectionflags	@""
	.align	16
	.zero		1024


//--------------------- .nv.shared._Z19clear_stereo_kernelPKiS0_iPj --------------------------
	.section	.nv.shared._Z19clear_stereo_kernelPKiS0_iPj,"aw",@nobits
	.sectionflags	@""
	.align	16
	.zero		1024


//--------------------- .nv.shared._Z21clear_isotopes_kernelPKiS0_iPi --------------------------
	.section	.nv.shared._Z21clear_isotopes_kernelPKiS0_iPi,"aw",@nobits
	.sectionflags	@""
	.align	16
	.zero		1024


//--------------------- .nv.constant0._Z22mark_explicit_h_kernelPKiS0_iPjPh --------------------------
	.section	.nv.constant0._Z22mark_explicit_h_kernelPKiS0_iPjPh,"a",@progbits
	.sectionflags	@""
	.align	4
.nv.constant0._Z22mark_explicit_h_kernelPKiS0_iPjPh:
	.zero		936


//--------------------- .nv.constant0._Z34apply_largest_fragment_mask_kernelPKiS0_S0_S0_iPh --------------------------
	.section	.nv.constant0._Z34apply_largest_fragment_mask_kernelPKiS0_S0_S0_iPh,"a",@progbits
	.sectionflags	@""
	.align	4
.nv.constant0._Z34apply_largest_fragment_mask_kernelPKiS0_S0_S0_iPh:
	.zero		944


//--------------------- .nv.constant0._Z23largest_fragment_kernelPKiS0_S0_iiPi --------------------------
	.section	.nv.constant0._Z23largest_fragment_kernelPKiS0_S0_iiPi,"a",@progbits
	.sectionflags	@""
	.align	4
.nv.constant0._Z23largest_fragment_kernelPKiS0_S0_iiPi:
	.zero		936


//--------------------- .nv.constant0._Z19clear_stereo_kernelPKiS0_iPj --------------------------
	.section	.nv.constant0._Z19clear_stereo_kernelPKiS0_iPj,"a",@progbits
	.sectionflags	@""
	.align	4
.nv.constant0._Z19clear_stereo_kernelPKiS0_iPj:
	.zero		928


//--------------------- .nv.constant0._Z21clear_isotopes_kernelPKiS0_iPi --------------------------
	.section	.nv.constant0._Z21clear_isotopes_kernelPKiS0_iPi,"a",@progbits
	.sectionflags	@""
	.align	4
.nv.constant0._Z21clear_isotopes_kernelPKiS0_iPi:
	.zero		928


//--------------------- SYMBOLS --------------------------

	.type		.nv.reservedSmem.offset0,@object
	.size		.nv.reservedSmem.offset0,0x4
	.type		.nv.reservedSmem.cap,@object
	.size		.nv.reservedSmem.cap,0x4
